	.target	sm_90a

	.elftype	@"ET_EXEC"


//--------------------- .note.nv.tkinfo           --------------------------
	.section	.note.nv.tkinfo,"",@"SHT_NOTE"
	.sectionflags	@"SHF_NOTE_NV_TKINFO"
	.tkinfo
        /*0018*/ 	.word	0x00000002
        /*0030*/ 	.string	""
        /*0030*/ 	.string	"ptxas"
        /*0030*/ 	.string	"Cuda compilation tools, release 13.0, V13.0.88"
        /*0030*/ 	.string	"Build cuda_13.0.r13.0/compiler.36424714_0"
        /*0030*/ 	.string	"-arch sm_90a -m 64 "



//--------------------- .note.nv.cuinfo           --------------------------
	.section	.note.nv.cuinfo,"",@"SHT_NOTE"
	.sectionflags	@"SHF_NOTE_NV_CUINFO"
        /*0018*/ 	.short	0x0002
        /*001a*/ 	.short	0x005a
        /*001c*/ 	.short	0x0082
	.zero		2


//--------------------- .nv.info                  --------------------------
	.section	.nv.info,"",@"SHT_CUDA_INFO"
	.align	4


	//----- nvinfo : EIATTR_REGCOUNT
	.align		4
        /*0000*/ 	.byte	0x04, 0x2f
        /*0002*/ 	.short	(.L_15 - .L_14)
	.align		4
.L_14:
        /*0004*/ 	.word	index@(_ZN7cutlass13device_kernelINS_4gemm6kernel13GemmUniversalIN4cute5tupleIJiiiiEEENS1_10collective13CollectiveMmaINS1_34MainloopSm90TmaGmmaWarpSpecializedILi4ENS5_IJNS4_1CILi1EEESB_SB_EEENS1_35KernelTmaWarpSpecializedCooperativeEEENS5_IJNSA_ILi128EEENSA_ILi240EEESF_EEEaNS5_IJlSB_lEEEaSI_NS4_8TiledMMAINS4_8MMA_AtomIJNS4_4SM904GMMA26MMA_64x16x32_S32S8S8_SS_TNEEEENS4_6LayoutINS5_IJNSA_ILi2EEESB_SB_EEENS5_IJSB_NSA_ILi0EEESS_EEEEENS5_IJNS4_10UnderscoreESV_SV_EEEEENS4_13SM90_TMA_LOADENS4_14ComposedLayoutINS4_7SwizzleILi3ELi4ELi3EEENS4_18smem_ptr_flag_bitsILi8EEENSP_INS5_IJNSA_ILi8EEESF_EEENS5_IJSF_SB_EEEEEEEvNS4_8identityESY_S18_vS19_EENS_8epilogue10collective6detail29Sm90TmaWarpSpecializedAdapterINS1C_15DefaultEpilogueIaSI_SI_NS1B_6thread17LinearCombinationIaLi1EiiLNS1G_9ScaleType4KindE0ELNS_15FloatRoundStyleE2EaEENS1_15EpilogueDefaultEEEEEvvEEEEvNT_6ParamsE)
        /*0008*/ 	.word	0x000000a8


	//----- nvinfo : EIATTR_FRAME_SIZE
	.align		4
.L_15:
        /*000c*/ 	.byte	0x04, 0x11
        /*000e*/ 	.short	(.L_17 - .L_16)
	.align		4
.L_16:
        /*0010*/ 	.word	index@(_ZN7cutlass13device_kernelINS_4gemm6kernel13GemmUniversalIN4cute5tupleIJiiiiEEENS1_10collective13CollectiveMmaINS1_34MainloopSm90TmaGmmaWarpSpecializedILi4ENS5_IJNS4_1CILi1EEESB_SB_EEENS1_35KernelTmaWarpSpecializedCooperativeEEENS5_IJNSA_ILi128EEENSA_ILi240EEESF_EEEaNS5_IJlSB_lEEEaSI_NS4_8TiledMMAINS4_8MMA_AtomIJNS4_4SM904GMMA26MMA_64x16x32_S32S8S8_SS_TNEEEENS4_6LayoutINS5_IJNSA_ILi2EEESB_SB_EEENS5_IJSB_NSA_ILi0EEESS_EEEEENS5_IJNS4_10UnderscoreESV_SV_EEEEENS4_13SM90_TMA_LOADENS4_14ComposedLayoutINS4_7SwizzleILi3ELi4ELi3EEENS4_18smem_ptr_flag_bitsILi8EEENSP_INS5_IJNSA_ILi8EEESF_EEENS5_IJSF_SB_EEEEEEEvNS4_8identityESY_S18_vS19_EENS_8epilogue10collective6detail29Sm90TmaWarpSpecializedAdapterINS1C_15DefaultEpilogueIaSI_SI_NS1B_6thread17LinearCombinationIaLi1EiiLNS1G_9ScaleType4KindE0ELNS_15FloatRoundStyleE2EaEENS1_15EpilogueDefaultEEEEEvvEEEEvNT_6ParamsE)
        /*0014*/ 	.word	0x00000000


	//----- nvinfo : EIATTR_MIN_STACK_SIZE
	.align		4
.L_17:
        /*0018*/ 	.byte	0x04, 0x12
        /*001a*/ 	.short	(.L_19 - .L_18)
	.align		4
.L_18:
        /*001c*/ 	.word	index@(_ZN7cutlass13device_kernelINS_4gemm6kernel13GemmUniversalIN4cute5tupleIJiiiiEEENS1_10collective13CollectiveMmaINS1_34MainloopSm90TmaGmmaWarpSpecializedILi4ENS5_IJNS4_1CILi1EEESB_SB_EEENS1_35KernelTmaWarpSpecializedCooperativeEEENS5_IJNSA_ILi128EEENSA_ILi240EEESF_EEEaNS5_IJlSB_lEEEaSI_NS4_8TiledMMAINS4_8MMA_AtomIJNS4_4SM904GMMA26MMA_64x16x32_S32S8S8_SS_TNEEEENS4_6LayoutINS5_IJNSA_ILi2EEESB_SB_EEENS5_IJSB_NSA_ILi0EEESS_EEEEENS5_IJNS4_10UnderscoreESV_SV_EEEEENS4_13SM90_TMA_LOADENS4_14ComposedLayoutINS4_7SwizzleILi3ELi4ELi3EEENS4_18smem_ptr_flag_bitsILi8EEENSP_INS5_IJNSA_ILi8EEESF_EEENS5_IJSF_SB_EEEEEEEvNS4_8identityESY_S18_vS19_EENS_8epilogue10collective6detail29Sm90TmaWarpSpecializedAdapterINS1C_15DefaultEpilogueIaSI_SI_NS1B_6thread17LinearCombinationIaLi1EiiLNS1G_9ScaleType4KindE0ELNS_15FloatRoundStyleE2EaEENS1_15EpilogueDefaultEEEEEvvEEEEvNT_6ParamsE)
        /*0020*/ 	.word	0x00000000
.L_19:


//--------------------- .nv.compat                --------------------------
	.section	.nv.compat,"",@"SHT_CUDA_COMPAT_INFO"
	.align	4
        /*0000*/ 	.byte	0x02, 0x09, 0x01, 0x00, 0x02, 0x02, 0x04, 0x00, 0x02, 0x05, 0x05, 0x00, 0x03, 0x07, 0x01, 0x01
        /*0010*/ 	.byte	0x02, 0x03, 0x01, 0x00, 0x02, 0x06, 0x01, 0x00, 0x04, 0x0b, 0x08, 0x00, 0x00, 0x00, 0x00, 0x00
        /*0020*/ 	.byte	0x00, 0x00, 0x00, 0x00


//--------------------- .nv.info._ZN7cutlass13device_kernelINS_4gemm6kernel13GemmUniversalIN4cute5tupleIJiiiiEEENS1_10collective13CollectiveMmaINS1_34MainloopSm90TmaGmmaWarpSpecializedILi4ENS5_IJNS4_1CILi1EEESB_SB_EEENS1_35KernelTmaWarpSpecializedCooperativeEEENS5_IJNSA_ILi128EEENSA_ILi240EEESF_EEEaNS5_IJlSB_lEEEaSI_NS4_8TiledMMAINS4_8MMA_AtomIJNS4_4SM904GMMA26MMA_64x16x32_S32S8S8_SS_TNEEEENS4_6LayoutINS5_IJNSA_ILi2EEESB_SB_EEENS5_IJSB_NSA_ILi0EEESS_EEEEENS5_IJNS4_10UnderscoreESV_SV_EEEEENS4_13SM90_TMA_LOADENS4_14ComposedLayoutINS4_7SwizzleILi3ELi4ELi3EEENS4_18smem_ptr_flag_bitsILi8EEENSP_INS5_IJNSA_ILi8EEESF_EEENS5_IJSF_SB_EEEEEEEvNS4_8identityESY_S18_vS19_EENS_8epilogue10collective6detail29Sm90TmaWarpSpecializedAdapterINS1C_15DefaultEpilogueIaSI_SI_NS1B_6thread17LinearCombinationIaLi1EiiLNS1G_9ScaleType4KindE0ELNS_15FloatRoundStyleE2EaEENS1_15EpilogueDefaultEEEEEvvEEEEvNT_6ParamsE --------------------------
	.section	.nv.info._ZN7cutlass13device_kernelINS_4gemm6kernel13GemmUniversalIN4cute5tupleIJiiiiEEENS1_10collective13CollectiveMmaINS1_34MainloopSm90TmaGmmaWarpSpecializedILi4ENS5_IJNS4_1CILi1EEESB_SB_EEENS1_35KernelTmaWarpSpecializedCooperativeEEENS5_IJNSA_ILi128EEENSA_ILi240EEESF_EEEaNS5_IJlSB_lEEEaSI_NS4_8TiledMMAINS4_8MMA_AtomIJNS4_4SM904GMMA26MMA_64x16x32_S32S8S8_SS_TNEEEENS4_6LayoutINS5_IJNSA_ILi2EEESB_SB_EEENS5_IJSB_NSA_ILi0EEESS_EEEEENS5_IJNS4_10UnderscoreESV_SV_EEEEENS4_13SM90_TMA_LOADENS4_14ComposedLayoutINS4_7SwizzleILi3ELi4ELi3EEENS4_18smem_ptr_flag_bitsILi8EEENSP_INS5_IJNSA_ILi8EEESF_EEENS5_IJSF_SB_EEEEEEEvNS4_8identityESY_S18_vS19_EENS_8epilogue10collective6detail29Sm90TmaWarpSpecializedAdapterINS1C_15DefaultEpilogueIaSI_SI_NS1B_6thread17LinearCombinationIaLi1EiiLNS1G_9ScaleType4KindE0ELNS_15FloatRoundStyleE2EaEENS1_15EpilogueDefaultEEEEEvvEEEEvNT_6ParamsE,"",@"SHT_CUDA_INFO"
	.sectionflags	@""
	.align	4


	//----- nvinfo : EIATTR_CUDA_API_VERSION
	.align		4
        /*0000*/ 	.byte	0x04, 0x37
        /*0002*/ 	.short	(.L_21 - .L_20)
.L_20:
        /*0004*/ 	.word	0x00000082


	//----- nvinfo : EIATTR_KPARAM_INFO
	.align		4
.L_21:
        /*0008*/ 	.byte	0x04, 0x17
        /*000a*/ 	.short	(.L_23 - .L_22)
.L_22:
        /*000c*/ 	.word	0x00000000
        /*0010*/ 	.short	0x0000
        /*0012*/ 	.short	0x0070
        /*0014*/ 	.byte	0x00, 0xf0, 0x01, 0x10


	//----- nvinfo : EIATTR_SPARSE_MMA_MASK
	.align		4
.L_23:
        /*0018*/ 	.byte	0x03, 0x50
        /*001a*/ 	.short	0x0000


	//----- nvinfo : EIATTR_MAXREG_COUNT
	.align		4
        /*001c*/ 	.byte	0x03, 0x1b
        /*001e*/ 	.short	0x00a8


	//----- nvinfo : EIATTR_NUM_BARRIERS
	.align		4
        /*0020*/ 	.byte	0x02, 0x4c
        /*0022*/ 	.byte	0x01
	.zero		1


	//----- nvinfo : EIATTR_EXTERNS
	.align		4
        /*0024*/ 	.byte	0x04, 0x0f
        /*0026*/ 	.short	(.L_25 - .L_24)


	//   ....[0]....
	.align		4
.L_24:
        /*0028*/ 	.word	index@(__assertfail)


	//----- nvinfo : EIATTR_MERCURY_ISA_VERSION
	.align		4
.L_25:
        /*002c*/ 	.byte	0x03, 0x5f
        /*002e*/ 	.short	0x0101


	//----- nvinfo : EIATTR_INT_WARP_WIDE_INSTR_OFFSETS
	.align		4
        /*0030*/ 	.byte	0x04, 0x31
        /*0032*/ 	.short	(.L_27 - .L_26)


	//   ....[0]....
.L_26:
        /*0034*/ 	.word	0x000003b0


	//   ....[1]....
        /*0038*/ 	.word	0x000003e0


	//   ....[2]....
        /*003c*/ 	.word	0x000004c0


	//----- nvinfo : EIATTR_COOP_GROUP_MASK_REGIDS
	.align		4
.L_27:
        /*0040*/ 	.byte	0x04, 0x29
        /*0042*/ 	.short	(.L_29 - .L_28)


	//   ....[0]....
.L_28:
        /*0044*/ 	.word	0xffffffff


	//   ....[1]....
        /*0048*/ 	.word	0xffffffff


	//   ....[2]....
        /*004c*/ 	.word	0xffffffff


	//   ....[3]....
        /*0050*/ 	.word	0xffffffff


	//   ....[4]....
        /*0054*/ 	.word	0xffffffff


	//----- nvinfo : EIATTR_COOP_GROUP_INSTR_OFFSETS
	.align		4
.L_29:
        /*0058*/ 	.byte	0x04, 0x28
        /*005a*/ 	.short	(.L_31 - .L_30)


	//   ....[0]....
.L_30:
        /*005c*/ 	.word	0x00000060


	//   ....[1]....
        /*0060*/ 	.word	0x00000070


	//   ....[2]....
        /*0064*/ 	.word	0x00000130


	//   ....[3]....
        /*0068*/ 	.word	0x000002c0


	//   ....[4]....
        /*006c*/ 	.word	0x00000f70


	//----- nvinfo : EIATTR_REG_RECONFIG
	.align		4
.L_31:
        /*0070*/ 	.byte	0x01, 0x54
	.zero		2


	//----- nvinfo : EIATTR_SYSCALL_OFFSETS
	.align		4
        /*0074*/ 	.byte	0x04, 0x46
        /*0076*/ 	.short	(.L_33 - .L_32)


	//   ....[0]....
.L_32:
        /*0078*/ 	.word	0x00001130


	//----- nvinfo : EIATTR_MBARRIER_INSTR_OFFSETS
	.align		4
.L_33:
        /*007c*/ 	.byte	0x04, 0x39
        /*007e*/ 	.short	(.L_35 - .L_34)


	//   ....[0]....
.L_34:
        /*0080*/ 	.word	0x00000230
        /*0084*/ 	.word	0x000000ff
        /*0088*/ 	.word	0x00000000
        /*008c*/ 	.short	0x0100
        /*008e*/ 	.byte	0x08
	.zero		1


	//   ....[1]....
        /*0090*/ 	.word	0x00000240
        /*0094*/ 	.word	0x000000ff
        /*0098*/ 	.word	0x00000020
        /*009c*/ 	.short	0x0100
        /*009e*/ 	.byte	0x08
	.zero		1


	//   ....[2]....
        /*00a0*/ 	.word	0x00000250
        /*00a4*/ 	.word	0x000000ff
        /*00a8*/ 	.word	0x00000008
        /*00ac*/ 	.short	0x0100
        /*00ae*/ 	.byte	0x08
	.zero		1


	//   ....[3]....
        /*00b0*/ 	.word	0x00000260
        /*00b4*/ 	.word	0x000000ff
        /*00b8*/ 	.word	0x00000028
        /*00bc*/ 	.short	0x0100
        /*00be*/ 	.byte	0x08
	.zero		1


	//   ....[4]....
        /*00c0*/ 	.word	0x00000270
        /*00c4*/ 	.word	0x000000ff
        /*00c8*/ 	.word	0x00000010
        /*00cc*/ 	.short	0x0100
        /*00ce*/ 	.byte	0x08
	.zero		1


	//   ....[5]....
        /*00d0*/ 	.word	0x00000280
        /*00d4*/ 	.word	0x000000ff
        /*00d8*/ 	.word	0x00000030
        /*00dc*/ 	.short	0x0100
        /*00de*/ 	.byte	0x08
	.zero		1


	//   ....[6]....
        /*00e0*/ 	.word	0x00000290
        /*00e4*/ 	.word	0x000000ff
        /*00e8*/ 	.word	0x00000018
        /*00ec*/ 	.short	0x0100
        /*00ee*/ 	.byte	0x08
	.zero		1


	//   ....[7]....
        /*00f0*/ 	.word	0x000002a0
        /*00f4*/ 	.word	0x000000ff
        /*00f8*/ 	.word	0x00000038
        /*00fc*/ 	.short	0x0100
        /*00fe*/ 	.byte	0x08
	.zero		1


	//   ....[8]....
        /*0100*/ 	.word	0x00000530
        /*0104*/ 	.word	0x000000ff
        /*0108*/ 	.word	0x00000050
        /*010c*/ 	.short	0x0100
        /*010e*/ 	.byte	0x06
	.zero		1


	//   ....[9]....
        /*0110*/ 	.word	0x00000590
        /*0114*/ 	.word	0x000000ff
        /*0118*/ 	.word	0x00000058
        /*011c*/ 	.short	0x0100
        /*011e*/ 	.byte	0x06
	.zero		1


	//   ....[10]....
        /*0120*/ 	.word	0x00001200
        /*0124*/ 	.word	0x00000003
        /*0128*/ 	.word	0x00000000
        /*012c*/ 	.short	0x010a
        /*012e*/ 	.byte	0x3f
	.zero		1


	//   ....[11]....
        /*0130*/ 	.word	0x00001240
        /*0134*/ 	.word	0x00000003
        /*0138*/ 	.word	0x00000000
        /*013c*/ 	.short	0x010a
        /*013e*/ 	.byte	0x3f
	.zero		1


	//   ....[12]....
        /*0140*/ 	.word	0x00002e40
        /*0144*/ 	.word	0x00000005
        /*0148*/ 	.word	0x00000000
        /*014c*/ 	.short	0x010a
        /*014e*/ 	.byte	0x3f
	.zero		1


	//   ....[13]....
        /*0150*/ 	.word	0x00002e80
        /*0154*/ 	.word	0x00000005
        /*0158*/ 	.word	0x00000000
        /*015c*/ 	.short	0x010a
        /*015e*/ 	.byte	0x3f
	.zero		1


	//   ....[14]....
        /*0160*/ 	.word	0x000047d0
        /*0164*/ 	.word	0x00000004
        /*0168*/ 	.word	0x00000000
        /*016c*/ 	.short	0x0101
        /*016e*/ 	.byte	0x3f
	.zero		1


	//   ....[15]....
        /*0170*/ 	.word	0x00004990
        /*0174*/ 	.word	0x00000000
        /*0178*/ 	.word	0x00000000
        /*017c*/ 	.short	0x0101
        /*017e*/ 	.byte	0x3f
	.zero		1


	//   ....[16]....
        /*0180*/ 	.word	0x0000c060
        /*0184*/ 	.word	0x0000000c
        /*0188*/ 	.word	0x00000020
        /*018c*/ 	.short	0x010a
        /*018e*/ 	.byte	0x3f
	.zero		1


	//   ....[17]....
        /*0190*/ 	.word	0x0000c420
        /*0194*/ 	.word	0x00000005
        /*0198*/ 	.word	0x00000058
        /*019c*/ 	.short	0x0101
        /*019e*/ 	.byte	0x3f
	.zero		1


	//   ....[18]....
        /*01a0*/ 	.word	0x0000cb20
        /*01a4*/ 	.word	0x00000007
        /*01a8*/ 	.word	0x00000000
        /*01ac*/ 	.short	0x010a
        /*01ae*/ 	.byte	0x3f
	.zero		1


	//   ....[19]....
        /*01b0*/ 	.word	0x0000cba0
        /*01b4*/ 	.word	0x00000006
        /*01b8*/ 	.word	0x00000000
        /*01bc*/ 	.short	0x010a
        /*01be*/ 	.byte	0x3f
	.zero		1


	//   ....[20]....
        /*01c0*/ 	.word	0x0000cc30
        /*01c4*/ 	.word	0x00000007
        /*01c8*/ 	.word	0x00000000
        /*01cc*/ 	.short	0x010a
        /*01ce*/ 	.byte	0x3f
	.zero		1


	//   ....[21]....
        /*01d0*/ 	.word	0x0000ccc0
        /*01d4*/ 	.word	0x00000005
        /*01d8*/ 	.word	0x00000000
        /*01dc*/ 	.short	0x010a
        /*01de*/ 	.byte	0x3f
	.zero		1


	//   ....[22]....
        /*01e0*/ 	.word	0x0000cd20
        /*01e4*/ 	.word	0x00000003
        /*01e8*/ 	.word	0x00000000
        /*01ec*/ 	.short	0x010a
        /*01ee*/ 	.byte	0x3f
	.zero		1


	//   ....[23]....
        /*01f0*/ 	.word	0x0000cd70
        /*01f4*/ 	.word	0x00000005
        /*01f8*/ 	.word	0x00000000
        /*01fc*/ 	.short	0x010a
        /*01fe*/ 	.byte	0x3f
	.zero		1


	//   ....[24]....
        /*0200*/ 	.word	0x0000ce40
        /*0204*/ 	.word	0x0000000c
        /*0208*/ 	.word	0x00000020
        /*020c*/ 	.short	0x010a
        /*020e*/ 	.byte	0x3f
	.zero		1


	//   ....[25]....
        /*0210*/ 	.word	0x0000cf10
        /*0214*/ 	.word	0x00000007
        /*0218*/ 	.word	0x00000000
        /*021c*/ 	.short	0x010a
        /*021e*/ 	.byte	0x3f
	.zero		1


	//   ....[26]....
        /*0220*/ 	.word	0x0000cf60
        /*0224*/ 	.word	0x00000006
        /*0228*/ 	.word	0x00000000
        /*022c*/ 	.short	0x010a
        /*022e*/ 	.byte	0x3f
	.zero		1


	//   ....[27]....
        /*0230*/ 	.word	0x0000cfb0
        /*0234*/ 	.word	0x00000007
        /*0238*/ 	.word	0x00000000
        /*023c*/ 	.short	0x010a
        /*023e*/ 	.byte	0x3f
	.zero		1


	//----- nvinfo : EIATTR_NUM_MBARRIERS
	.align		4
.L_35:
        /*0240*/ 	.byte	0x03, 0x38
        /*0242*/ 	.short	0x000a


	//----- nvinfo : EIATTR_EXIT_INSTR_OFFSETS
	.align		4
        /*0244*/ 	.byte	0x04, 0x1c
        /*0246*/ 	.short	(.L_37 - .L_36)


	//   ....[0]....
.L_36:
        /*0248*/ 	.word	0x000005e0


	//   ....[1]....
        /*024c*/ 	.word	0x00000eb0


	//   ....[2]....
        /*0250*/ 	.word	0x0000b6d0


	//   ....[3]....
        /*0254*/ 	.word	0x0000bd00


	//   ....[4]....
        /*0258*/ 	.word	0x0000cd10


	//----- nvinfo : EIATTR_MAX_THREADS
	.align		4
.L_37:
        /*025c*/ 	.byte	0x04, 0x05
        /*025e*/ 	.short	(.L_39 - .L_38)
.L_38:
        /*0260*/ 	.word	0x00000180
        /*0264*/ 	.word	0x00000001
        /*0268*/ 	.word	0x00000001


	//----- nvinfo : EIATTR_CRS_STACK_SIZE
	.align		4
.L_39:
        /*026c*/ 	.byte	0x04, 0x1e
        /*026e*/ 	.short	(.L_41 - .L_40)
.L_40:
        /*0270*/ 	.word	0x00000000


	//----- nvinfo : EIATTR_CBANK_PARAM_SIZE
	.align		4
.L_41:
        /*0274*/ 	.byte	0x03, 0x19
        /*0276*/ 	.short	0x0470


	//----- nvinfo : EIATTR_PARAM_CBANK
	.align		4
        /*0278*/ 	.byte	0x04, 0x0a
        /*027a*/ 	.short	(.L_43 - .L_42)
	.align		4
.L_42:
        /*027c*/ 	.word	index@(.nv.constant0._ZN7cutlass13device_kernelINS_4gemm6kernel13GemmUniversalIN4cute5tupleIJiiiiEEENS1_10collective13CollectiveMmaINS1_34MainloopSm90TmaGmmaWarpSpecializedILi4ENS5_IJNS4_1CILi1EEESB_SB_EEENS1_35KernelTmaWarpSpecializedCooperativeEEENS5_IJNSA_ILi128EEENSA_ILi240EEESF_EEEaNS5_IJlSB_lEEEaSI_NS4_8TiledMMAINS4_8MMA_AtomIJNS4_4SM904GMMA26MMA_64x16x32_S32S8S8_SS_TNEEEENS4_6LayoutINS5_IJNSA_ILi2EEESB_SB_EEENS5_IJSB_NSA_ILi0EEESS_EEEEENS5_IJNS4_10UnderscoreESV_SV_EEEEENS4_13SM90_TMA_LOADENS4_14ComposedLayoutINS4_7SwizzleILi3ELi4ELi3EEENS4_18smem_ptr_flag_bitsILi8EEENSP_INS5_IJNSA_ILi8EEESF_EEENS5_IJSF_SB_EEEEEEEvNS4_8identityESY_S18_vS19_EENS_8epilogue10collective6detail29Sm90TmaWarpSpecializedAdapterINS1C_15DefaultEpilogueIaSI_SI_NS1B_6thread17LinearCombinationIaLi1EiiLNS1G_9ScaleType4KindE0ELNS_15FloatRoundStyleE2EaEENS1_15EpilogueDefaultEEEEEvvEEEEvNT_6ParamsE)
        /*0280*/ 	.short	0x0210
        /*0282*/ 	.short	0x0470


	//----- nvinfo : EIATTR_SW_WAR
	.align		4
.L_43:
        /*0284*/ 	.byte	0x04, 0x36
        /*0286*/ 	.short	(.L_45 - .L_44)
.L_44:
        /*0288*/ 	.word	0x00000008
.L_45:


//--------------------- .nv.callgraph             --------------------------
	.section	.nv.callgraph,"",@"SHT_CUDA_CALLGRAPH"
	.align	4
	.sectionentsize	8
	.align		4
        /*0000*/ 	.word	0x00000000
	.align		4
        /*0004*/ 	.word	0xffffffff
	.align		4
        /*0008*/ 	.word	index@(_ZN7cutlass13device_kernelINS_4gemm6kernel13GemmUniversalIN4cute5tupleIJiiiiEEENS1_10collective13CollectiveMmaINS1_34MainloopSm90TmaGmmaWarpSpecializedILi4ENS5_IJNS4_1CILi1EEESB_SB_EEENS1_35KernelTmaWarpSpecializedCooperativeEEENS5_IJNSA_ILi128EEENSA_ILi240EEESF_EEEaNS5_IJlSB_lEEEaSI_NS4_8TiledMMAINS4_8MMA_AtomIJNS4_4SM904GMMA26MMA_64x16x32_S32S8S8_SS_TNEEEENS4_6LayoutINS5_IJNSA_ILi2EEESB_SB_EEENS5_IJSB_NSA_ILi0EEESS_EEEEENS5_IJNS4_10UnderscoreESV_SV_EEEEENS4_13SM90_TMA_LOADENS4_14ComposedLayoutINS4_7SwizzleILi3ELi4ELi3EEENS4_18smem_ptr_flag_bitsILi8EEENSP_INS5_IJNSA_ILi8EEESF_EEENS5_IJSF_SB_EEEEEEEvNS4_8identityESY_S18_vS19_EENS_8epilogue10collective6detail29Sm90TmaWarpSpecializedAdapterINS1C_15DefaultEpilogueIaSI_SI_NS1B_6thread17LinearCombinationIaLi1EiiLNS1G_9ScaleType4KindE0ELNS_15FloatRoundStyleE2EaEENS1_15EpilogueDefaultEEEEEvvEEEEvNT_6ParamsE)
	.align		4
        /*000c*/ 	.word	index@(__assertfail)
	.align		4
        /*0010*/ 	.word	0x00000000
	.align		4
        /*0014*/ 	.word	0xfffffffe
	.align		4
        /*0018*/ 	.word	0x00000000
	.align		4
        /*001c*/ 	.word	0xfffffffd
	.align		4
        /*0020*/ 	.word	0x00000000
	.align		4
        /*0024*/ 	.word	0xfffffffc


//--------------------- .nv.constant4             --------------------------
	.section	.nv.constant4,"a",@progbits
	.align	8
	.align		8
.nv.constant4:
        /*0000*/ 	.dword	__assertfail
	.align		8
        /*0008*/ 	.dword	__unnamed_1
	.align		8
        /*0010*/ 	.dword	_ZN39_INTERNAL_4e93b44c_4_k_cu_3006d225_35884cuda3std3__45__cpo5beginE
	.align		8
        /*0018*/ 	.dword	_ZN39_INTERNAL_4e93b44c_4_k_cu_3006d225_35884cuda3std3__45__cpo3endE
	.align		8
        /*0020*/ 	.dword	_ZN39_INTERNAL_4e93b44c_4_k_cu_3006d225_35884cuda3std3__45__cpo6cbeginE
	.align		8
        /*0028*/ 	.dword	_ZN39_INTERNAL_4e93b44c_4_k_cu_3006d225_35884cuda3std3__45__cpo4cendE
	.align		8
        /*0030*/ 	.dword	_ZN39_INTERNAL_4e93b44c_4_k_cu_3006d225_35884cuda3std3__441_GLOBAL__N__4e93b44c_4_k_cu_3006d225_35886ignoreE
	.align		8
        /*0038*/ 	.dword	_ZN39_INTERNAL_4e93b44c_4_k_cu_3006d225_35884cuda3std3__419piecewise_constructE
	.align		8
        /*0040*/ 	.dword	_ZN39_INTERNAL_4e93b44c_4_k_cu_3006d225_35884cuda3std3__48in_placeE
	.align		8
        /*0048*/ 	.dword	_ZN39_INTERNAL_4e93b44c_4_k_cu_3006d225_35884cuda3std6ranges3__45__cpo4swapE
	.align		8
        /*0050*/ 	.dword	_ZN39_INTERNAL_4e93b44c_4_k_cu_3006d225_35884cuda3std6ranges3__45__cpo9iter_moveE
	.align		8
        /*0058*/ 	.dword	_ZN39_INTERNAL_4e93b44c_4_k_cu_3006d225_35884cute7productE
	.align		8
        /*0060*/ 	.dword	_ZN39_INTERNAL_4e93b44c_4_k_cu_3006d225_35884cute1_E
	.align		8
        /*0068*/ 	.dword	$str$22
	.align		8
        /*0070*/ 	.dword	$str$23


//--------------------- .text._ZN7cutlass13device_kernelINS_4gemm6kernel13GemmUniversalIN4cute5tupleIJiiiiEEENS1_10collective13CollectiveMmaINS1_34MainloopSm90TmaGmmaWarpSpecializedILi4ENS5_IJNS4_1CILi1EEESB_SB_EEENS1_35KernelTmaWarpSpecializedCooperativeEEENS5_IJNSA_ILi128EEENSA_ILi240EEESF_EEEaNS5_IJlSB_lEEEaSI_NS4_8TiledMMAINS4_8MMA_AtomIJNS4_4SM904GMMA26MMA_64x16x32_S32S8S8_SS_TNEEEENS4_6LayoutINS5_IJNSA_ILi2EEESB_SB_EEENS5_IJSB_NSA_ILi0EEESS_EEEEENS5_IJNS4_10UnderscoreESV_SV_EEEEENS4_13SM90_TMA_LOADENS4_14ComposedLayoutINS4_7SwizzleILi3ELi4ELi3EEENS4_18smem_ptr_flag_bitsILi8EEENSP_INS5_IJNSA_ILi8EEESF_EEENS5_IJSF_SB_EEEEEEEvNS4_8identityESY_S18_vS19_EENS_8epilogue10collective6detail29Sm90TmaWarpSpecializedAdapterINS1C_15DefaultEpilogueIaSI_SI_NS1B_6thread17LinearCombinationIaLi1EiiLNS1G_9ScaleType4KindE0ELNS_15FloatRoundStyleE2EaEENS1_15EpilogueDefaultEEEEEvvEEEEvNT_6ParamsE --------------------------
	.section	.text._ZN7cutlass13device_kernelINS_4gemm6kernel13GemmUniversalIN4cute5tupleIJiiiiEEENS1_10collective13CollectiveMmaINS1_34MainloopSm90TmaGmmaWarpSpecializedILi4ENS5_IJNS4_1CILi1EEESB_SB_EEENS1_35KernelTmaWarpSpecializedCooperativeEEENS5_IJNSA_ILi128EEENSA_ILi240EEESF_EEEaNS5_IJlSB_lEEEaSI_NS4_8TiledMMAINS4_8MMA_AtomIJNS4_4SM904GMMA26MMA_64x16x32_S32S8S8_SS_TNEEEENS4_6LayoutINS5_IJNSA_ILi2EEESB_SB_EEENS5_IJSB_NSA_ILi0EEESS_EEEEENS5_IJNS4_10UnderscoreESV_SV_EEEEENS4_13SM90_TMA_LOADENS4_14ComposedLayoutINS4_7SwizzleILi3ELi4ELi3EEENS4_18smem_ptr_flag_bitsILi8EEENSP_INS5_IJNSA_ILi8EEESF_EEENS5_IJSF_SB_EEEEEEEvNS4_8identityESY_S18_vS19_EENS_8epilogue10collective6detail29Sm90TmaWarpSpecializedAdapterINS1C_15DefaultEpilogueIaSI_SI_NS1B_6thread17LinearCombinationIaLi1EiiLNS1G_9ScaleType4KindE0ELNS_15FloatRoundStyleE2EaEENS1_15EpilogueDefaultEEEEEvvEEEEvNT_6ParamsE,"ax",@progbits
	.align	128
.text._ZN7cutlass13device_kernelINS_4gemm6kernel13GemmUniversalIN4cute5tupleIJiiiiEEENS1_10collective13CollectiveMmaINS1_34MainloopSm90TmaGmmaWarpSpecializedILi4ENS5_IJNS4_1CILi1EEESB_SB_EEENS1_35KernelTmaWarpSpecializedCooperativeEEENS5_IJNSA_ILi128EEENSA_ILi240EEESF_EEEaNS5_IJlSB_lEEEaSI_NS4_8TiledMMAINS4_8MMA_AtomIJNS4_4SM904GMMA26MMA_64x16x32_S32S8S8_SS_TNEEEENS4_6LayoutINS5_IJNSA_ILi2EEESB_SB_EEENS5_IJSB_NSA_ILi0EEESS_EEEEENS5_IJNS4_10UnderscoreESV_SV_EEEEENS4_13SM90_TMA_LOADENS4_14ComposedLayoutINS4_7SwizzleILi3ELi4ELi3EEENS4_18smem_ptr_flag_bitsILi8EEENSP_INS5_IJNSA_ILi8EEESF_EEENS5_IJSF_SB_EEEEEEEvNS4_8identityESY_S18_vS19_EENS_8epilogue10collective6detail29Sm90TmaWarpSpecializedAdapterINS1C_15DefaultEpilogueIaSI_SI_NS1B_6thread17LinearCombinationIaLi1EiiLNS1G_9ScaleType4KindE0ELNS_15FloatRoundStyleE2EaEENS1_15EpilogueDefaultEEEEEvvEEEEvNT_6ParamsE:
        .type           _ZN7cutlass13device_kernelINS_4gemm6kernel13GemmUniversalIN4cute5tupleIJiiiiEEENS1_10collective13CollectiveMmaINS1_34MainloopSm90TmaGmmaWarpSpecializedILi4ENS5_IJNS4_1CILi1EEESB_SB_EEENS1_35KernelTmaWarpSpecializedCooperativeEEENS5_IJNSA_ILi128EEENSA_ILi240EEESF_EEEaNS5_IJlSB_lEEEaSI_NS4_8TiledMMAINS4_8MMA_AtomIJNS4_4SM904GMMA26MMA_64x16x32_S32S8S8_SS_TNEEEENS4_6LayoutINS5_IJNSA_ILi2EEESB_SB_EEENS5_IJSB_NSA_ILi0EEESS_EEEEENS5_IJNS4_10UnderscoreESV_SV_EEEEENS4_13SM90_TMA_LOADENS4_14ComposedLayoutINS4_7SwizzleILi3ELi4ELi3EEENS4_18smem_ptr_flag_bitsILi8EEENSP_INS5_IJNSA_ILi8EEESF_EEENS5_IJSF_SB_EEEEEEEvNS4_8identityESY_S18_vS19_EENS_8epilogue10collective6detail29Sm90TmaWarpSpecializedAdapterINS1C_15DefaultEpilogueIaSI_SI_NS1B_6thread17LinearCombinationIaLi1EiiLNS1G_9ScaleType4KindE0ELNS_15FloatRoundStyleE2EaEENS1_15EpilogueDefaultEEEEEvvEEEEvNT_6ParamsE,@function
        .size           _ZN7cutlass13device_kernelINS_4gemm6kernel13GemmUniversalIN4cute5tupleIJiiiiEEENS1_10collective13CollectiveMmaINS1_34MainloopSm90TmaGmmaWarpSpecializedILi4ENS5_IJNS4_1CILi1EEESB_SB_EEENS1_35KernelTmaWarpSpecializedCooperativeEEENS5_IJNSA_ILi128EEENSA_ILi240EEESF_EEEaNS5_IJlSB_lEEEaSI_NS4_8TiledMMAINS4_8MMA_AtomIJNS4_4SM904GMMA26MMA_64x16x32_S32S8S8_SS_TNEEEENS4_6LayoutINS5_IJNSA_ILi2EEESB_SB_EEENS5_IJSB_NSA_ILi0EEESS_EEEEENS5_IJNS4_10UnderscoreESV_SV_EEEEENS4_13SM90_TMA_LOADENS4_14ComposedLayoutINS4_7SwizzleILi3ELi4ELi3EEENS4_18smem_ptr_flag_bitsILi8EEENSP_INS5_IJNSA_ILi8EEESF_EEENS5_IJSF_SB_EEEEEEEvNS4_8identityESY_S18_vS19_EENS_8epilogue10collective6detail29Sm90TmaWarpSpecializedAdapterINS1C_15DefaultEpilogueIaSI_SI_NS1B_6thread17LinearCombinationIaLi1EiiLNS1G_9ScaleType4KindE0ELNS_15FloatRoundStyleE2EaEENS1_15EpilogueDefaultEEEEEvvEEEEvNT_6ParamsE,(.L_x_310 - _ZN7cutlass13device_kernelINS_4gemm6kernel13GemmUniversalIN4cute5tupleIJiiiiEEENS1_10collective13CollectiveMmaINS1_34MainloopSm90TmaGmmaWarpSpecializedILi4ENS5_IJNS4_1CILi1EEESB_SB_EEENS1_35KernelTmaWarpSpecializedCooperativeEEENS5_IJNSA_ILi128EEENSA_ILi240EEESF_EEEaNS5_IJlSB_lEEEaSI_NS4_8TiledMMAINS4_8MMA_AtomIJNS4_4SM904GMMA26MMA_64x16x32_S32S8S8_SS_TNEEEENS4_6LayoutINS5_IJNSA_ILi2EEESB_SB_EEENS5_IJSB_NSA_ILi0EEESS_EEEEENS5_IJNS4_10UnderscoreESV_SV_EEEEENS4_13SM90_TMA_LOADENS4_14ComposedLayoutINS4_7SwizzleILi3ELi4ELi3EEENS4_18smem_ptr_flag_bitsILi8EEENSP_INS5_IJNSA_ILi8EEESF_EEENS5_IJSF_SB_EEEEEEEvNS4_8identityESY_S18_vS19_EENS_8epilogue10collective6detail29Sm90TmaWarpSpecializedAdapterINS1C_15DefaultEpilogueIaSI_SI_NS1B_6thread17LinearCombinationIaLi1EiiLNS1G_9ScaleType4KindE0ELNS_15FloatRoundStyleE2EaEENS1_15EpilogueDefaultEEEEEvvEEEEvNT_6ParamsE)
        .other          _ZN7cutlass13device_kernelINS_4gemm6kernel13GemmUniversalIN4cute5tupleIJiiiiEEENS1_10collective13CollectiveMmaINS1_34MainloopSm90TmaGmmaWarpSpecializedILi4ENS5_IJNS4_1CILi1EEESB_SB_EEENS1_35KernelTmaWarpSpecializedCooperativeEEENS5_IJNSA_ILi128EEENSA_ILi240EEESF_EEEaNS5_IJlSB_lEEEaSI_NS4_8TiledMMAINS4_8MMA_AtomIJNS4_4SM904GMMA26MMA_64x16x32_S32S8S8_SS_TNEEEENS4_6LayoutINS5_IJNSA_ILi2EEESB_SB_EEENS5_IJSB_NSA_ILi0EEESS_EEEEENS5_IJNS4_10UnderscoreESV_SV_EEEEENS4_13SM90_TMA_LOADENS4_14ComposedLayoutINS4_7SwizzleILi3ELi4ELi3EEENS4_18smem_ptr_flag_bitsILi8EEENSP_INS5_IJNSA_ILi8EEESF_EEENS5_IJSF_SB_EEEEEEEvNS4_8identityESY_S18_vS19_EENS_8epilogue10collective6detail29Sm90TmaWarpSpecializedAdapterINS1C_15DefaultEpilogueIaSI_SI_NS1B_6thread17LinearCombinationIaLi1EiiLNS1G_9ScaleType4KindE0ELNS_15FloatRoundStyleE2EaEENS1_15EpilogueDefaultEEEEEvvEEEEvNT_6ParamsE,@"STO_CUDA_ENTRY STV_DEFAULT"
_ZN7cutlass13device_kernelINS_4gemm6kernel13GemmUniversalIN4cute5tupleIJiiiiEEENS1_10collective13CollectiveMmaINS1_34MainloopSm90TmaGmmaWarpSpecializedILi4ENS5_IJNS4_1CILi1EEESB_SB_EEENS1_35KernelTmaWarpSpecializedCooperativeEEENS5_IJNSA_ILi128EEENSA_ILi240EEESF_EEEaNS5_IJlSB_lEEEaSI_NS4_8TiledMMAINS4_8MMA_AtomIJNS4_4SM904GMMA26MMA_64x16x32_S32S8S8_SS_TNEEEENS4_6LayoutINS5_IJNSA_ILi2EEESB_SB_EEENS5_IJSB_NSA_ILi0EEESS_EEEEENS5_IJNS4_10UnderscoreESV_SV_EEEEENS4_13SM90_TMA_LOADENS4_14ComposedLayoutINS4_7SwizzleILi3ELi4ELi3EEENS4_18smem_ptr_flag_bitsILi8EEENSP_INS5_IJNSA_ILi8EEESF_EEENS5_IJSF_SB_EEEEEEEvNS4_8identityESY_S18_vS19_EENS_8epilogue10collective6detail29Sm90TmaWarpSpecializedAdapterINS1C_15DefaultEpilogueIaSI_SI_NS1B_6thread17LinearCombinationIaLi1EiiLNS1G_9ScaleType4KindE0ELNS_15FloatRoundStyleE2EaEENS1_15EpilogueDefaultEEEEEvvEEEEvNT_6ParamsE:
[----:B------:R-:W0:Y:S01]  /*0000*/  LDC R1, c[0x0][0x28] ;  /* 0x00000a00ff017b82 */ /* 0x000e220000000800 */
[----:B------:R-:W1:Y:S01]  /*0010*/  S2R R18, SR_TID.X ;  /* 0x0000000000127919 */ /* 0x000e620000002100 */
[----:B------:R-:W-:Y:S01]  /*0020*/  ELECT P0, URZ, PT ;  /* 0x00000000003f782f */ /* 0x000fe20003800000 */
[----:B------:R-:W-:Y:S01]  /*0030*/  BSSY B0, `(.L_x_0) ;  /* 0x000000f000007945 */ /* 0x000fe20003800000 */
[--C-:B-1----:R-:W-:Y:S02]  /*0040*/  SHF.R.U32.HI R0, RZ, 0x5, R18.reuse ;  /* 0x00000005ff007819 */ /* 0x102fe40000011612 */
[----:B------:R-:W-:-:S03]  /*0050*/  SHF.R.U32.HI R2, RZ, 0x7, R18 ;  /* 0x00000007ff027819 */ /* 0x000fc60000011612 */
[----:B------:R-:W1:Y:S04]  /*0060*/  SHFL.IDX PT, R5, R0, RZ, 0x1f ;  /* 0x00001fff00057589 */ /* 0x000e6800000e0000 */
[----:B------:R2:W3:Y:S01]  /*0070*/  SHFL.IDX PT, R8, R2, RZ, 0x1f ;  /* 0x00001fff02087589 */ /* 0x0004e200000e0000 */
[----:B-1----:R-:W-:-:S13]  /*0080*/  ISETP.NE.OR P0, PT, R5, RZ, !P0 ;  /* 0x000000ff0500720c */ /* 0x002fda0004705670 */
[----:B0-23--:R-:W-:Y:S05]  /*0090*/  @P0 BRA `(.L_x_1) ;  /* 0x0000000000200947 */ /* 0x00dfea0003800000 */
[----:B------:R-:W-:Y:S02]  /*00a0*/  ULDC.64 UR4, c[0x0][0x198] ;  /* 0x0000660000047ab9 */ /* 0x000fe40000000a00 */
[----:B------:R-:W-:Y:S02]  /*00b0*/  UIADD3 UR6, UP0, UR4, 0xf0, URZ ;  /* 0x000000f004067890 */ /* 0x000fe4000ff1e03f */
[----:B------:R-:W-:Y:S02]  /*00c0*/  UIADD3 UR4, UP1, UR4, 0x1f0, URZ ;  /* 0x000001f004047890 */ /* 0x000fe4000ff3e03f */
[----:B------:R-:W-:Y:S02]  /*00d0*/  UIADD3.X UR7, URZ, UR5, URZ, UP0, !UPT ;  /* 0x000000053f077290 */ /* 0x000fe400087fe43f */
[----:B------:R-:W-:-:S07]  /*00e0*/  UIADD3.X UR5, URZ, UR5, URZ, UP1, !UPT ;  /* 0x000000053f057290 */ /* 0x000fce0008ffe43f */
[----:B------:R0:W-:Y:S02]  /*00f0*/  UTMACCTL.PF [UR6] ;  /* 0x00000000060079b9 */ /* 0x0001e40008040000 */
[----:B------:R0:W-:Y:S02]  /*0100*/  UTMACCTL.PF [UR4] ;  /* 0x00000000040079b9 */ /* 0x0001e40008040000 */
[----:B0-----:R-:W-:Y:S01]  /*0110*/  NOP ;  /* 0x0000000000007918 */ /* 0x001fe20000000000 */
.L_x_1:
[----:B------:R-:W-:Y:S05]  /*0120*/  BSYNC B0 ;  /* 0x0000000000007941 */ /* 0x000fea0003800000 */
.L_x_0:
[----:B------:R-:W0:Y:S02]  /*0130*/  SHFL.IDX PT, R2, R0, RZ, 0x1f ;  /* 0x00001fff00027589 */ /* 0x000e2400000e0000 */
[----:B0-----:R-:W-:-:S13]  /*0140*/  ISETP.NE.AND P0, PT, R2, RZ, PT ;  /* 0x000000ff0200720c */ /* 0x001fda0003f05270 */
[----:B------:R-:W-:Y:S05]  /*0150*/  @P0 BRA `(.L_x_2) ;  /* 0x0000000000580947 */ /* 0x000fea0003800000 */
[----:B------:R-:W0:Y:S01]  /*0160*/  S2UR UR8, SR_CgaCtaId ;  /* 0x00000000000879c3 */ /* 0x000e220000008800 */
[----:B------:R-:W-:Y:S01]  /*0170*/  UMOV UR4, 0x400 ;  /* 0x0000040000047882 */ /* 0x000fe20000000000 */
[----:B------:R-:W-:Y:S01]  /*0180*/  UMOV UR5, 0x1 ;  /* 0x0000000100057882 */ /* 0x000fe20000000000 */
[----:B------:R-:W-:Y:S01]  /*0190*/  UMOV UR6, 0x100 ;  /* 0x0000010000067882 */ /* 0x000fe20000000000 */
[----:B------:R-:W-:Y:S01]  /*01a0*/  ELECT P0, URZ, PT ;  /* 0x00000000003f782f */ /* 0x000fe20003800000 */
[----:B------:R-:W-:-:S04]  /*01b0*/  UIADD3 UR6, -UR6, 0x100000, URZ ;  /* 0x0010000006067890 */ /* 0x000fc8000fffe13f */
[----:B------:R-:W-:Y:S02]  /*01c0*/  USHF.L.U32 UR7, UR6, 0xb, URZ ;  /* 0x0000000b06077899 */ /* 0x000fe4000800063f */
[----:B------:R-:W-:Y:S02]  /*01d0*/  USHF.L.U32 UR6, UR6, 0x1, URZ ;  /* 0x0000000106067899 */ /* 0x000fe4000800063f */
[----:B0-----:R-:W-:Y:S02]  /*01e0*/  ULEA UR8, UR8, UR4, 0x18 ;  /* 0x0000000408087291 */ /* 0x001fe4000f8ec03f */
[----:B------:R-:W-:-:S04]  /*01f0*/  UIADD3 UR4, -UR5, 0x100000, URZ ;  /* 0x0010000005047890 */ /* 0x000fc8000fffe13f */
[----:B------:R-:W-:Y:S02]  /*0200*/  USHF.L.U32 UR5, UR4, 0xb, URZ ;  /* 0x0000000b04057899 */ /* 0x000fe4000800063f */
[----:B------:R-:W-:Y:S01]  /*0210*/  USHF.L.U32 UR4, UR4, 0x1, URZ ;  /* 0x0000000104047899 */ /* 0x000fe2000800063f */
[----:B------:R-:W0:Y:S11]  /*0220*/  FENCE.VIEW.ASYNC.S ;  /* 0x00000000000073c6 */ /* 0x000e360000000000 */
[----:B0-----:R0:W1:Y:S01]  /*0230*/  SYNCS.EXCH.64 URZ, [UR8], UR4 ;  /* 0x00000004083f75b2 */ /* 0x0010620008000100 */
[----:B------:R0:W2:Y:S01]  /*0240*/  SYNCS.EXCH.64 URZ, [UR8+0x20], UR6 ;  /* 0x00002006083f75b2 */ /* 0x0000a20008000100 */
[----:B------:R0:W3:Y:S01]  /*0250*/  SYNCS.EXCH.64 URZ, [UR8+0x8], UR4 ;  /* 0x00000804083f75b2 */ /* 0x0000e20008000100 */
[----:B------:R0:W4:Y:S01]  /*0260*/  SYNCS.EXCH.64 URZ, [UR8+0x28], UR6 ;  /* 0x00002806083f75b2 */ /* 0x0001220008000100 */
[----:B------:R0:W0:Y:S01]  /*0270*/  SYNCS.EXCH.64 URZ, [UR8+0x10], UR4 ;  /* 0x00001004083f75b2 */ /* 0x0000220008000100 */
[----:B------:R0:W0:Y:S01]  /*0280*/  SYNCS.EXCH.64 URZ, [UR8+0x30], UR6 ;  /* 0x00003006083f75b2 */ /* 0x0000220008000100 */
[----:B------:R0:W0:Y:S01]  /*0290*/  SYNCS.EXCH.64 URZ, [UR8+0x18], UR4 ;  /* 0x00001804083f75b2 */ /* 0x0000220008000100 */
[----:B------:R0:W0:Y:S01]  /*02a0*/  SYNCS.EXCH.64 URZ, [UR8+0x38], UR6 ;  /* 0x00003806083f75b2 */ /* 0x0000220008000100 */
[----:B------:R-:W-:Y:S01]  /*02b0*/  NOP ;  /* 0x0000000000007918 */ /* 0x000fe20000000000 */
.L_x_2:
[----:B------:R-:W5:Y:S01]  /*02c0*/  SHFL.IDX PT, R0, R0, RZ, 0x1f ;  /* 0x00001fff00007589 */ /* 0x000f6200000e0000 */
[----:B------:R-:W-:Y:S01]  /*02d0*/  ELECT P0, URZ, PT ;  /* 0x00000000003f782f */ /* 0x000fe20003800000 */
[----:B------:R-:W1:Y:S01]  /*02e0*/  LDC R2, c[0x0][0x65c] ;  /* 0x00019700ff027b82 */ /* 0x000e620000000800 */
[----:B------:R-:W-:Y:S01]  /*02f0*/  SHF.R.S32.HI R6, RZ, 0x1f, R5 ;  /* 0x0000001fff067819 */ /* 0x000fe20000011405 */
[----:B------:R-:W2:Y:S01]  /*0300*/  S2R R3, SR_CTAID.Y ;  /* 0x0000000000037919 */ /* 0x000ea20000002600 */
[----:B0-----:R-:W-:Y:S01]  /*0310*/  UMOV UR4, 0x20 ;  /* 0x0000002000047882 */ /* 0x001fe20000000000 */
[----:B------:R-:W-:Y:S01]  /*0320*/  ISETP.NE.AND P2, PT, R8, RZ, PT ;  /* 0x000000ff0800720c */ /* 0x000fe20003f45270 */
[----:B------:R-:W-:Y:S01]  /*0330*/  NOP ;  /* 0x0000000000007918 */ /* 0x000fe20000000000 */
[----:B------:R-:W0:Y:S01]  /*0340*/  S2R R4, SR_CTAID.X ;  /* 0x0000000000047919 */ /* 0x000e220000002500 */
[----:B------:R-:W-:Y:S01]  /*0350*/  LEA.HI R6, R6, R5, RZ, 0x2 ;  /* 0x0000000506067211 */ /* 0x000fe200078f10ff */
[----:B------:R-:W-:Y:S01]  /*0360*/  NOP ;  /* 0x0000000000007918 */ /* 0x000fe20000000000 */
[----:B-----5:R-:W-:-:S02]  /*0370*/  ISETP.NE.OR P0, PT, R0, RZ, !P0 ;  /* 0x000000ff0000720c */ /* 0x020fc40004705670 */
[----:B-1----:R-:W-:-:S04]  /*0380*/  ISETP.NE.AND P3, PT, R2, 0x1, PT ;  /* 0x000000010200780c */ /* 0x002fc80003f65270 */
[----:B------:R-:W-:Y:S02]  /*0390*/  P2R R0, PR, RZ, 0x8 ;  /* 0x00000008ff007803 */ /* 0x000fe40000000000 */
[----:B------:R-:W-:-:S05]  /*03a0*/  LOP3.LUT R0, R6, 0xfffffffc, RZ, 0xc0, !PT ;  /* 0xfffffffc06007812 */ /* 0x000fca00078ec0ff */
[----:B------:R-:W-:Y:S01]  /*03b0*/  VOTEU.ALL UP0, P0 ;  /* 0x00000000003f7886 */ /* 0x000fe20000000000 */
[----:B------:R-:W-:Y:S01]  /*03c0*/  IMAD.IADD R0, R5, 0x1, -R0 ;  /* 0x0000000105007824 */ /* 0x000fe200078e0a00 */
[----:B------:R-:W0:Y:S01]  /*03d0*/  @P3 LDC R17, c[0x0][0x10] ;  /* 0x00000400ff113b82 */ /* 0x000e220000000800 */
[----:B------:R-:W-:Y:S01]  /*03e0*/  VOTEU.ALL UP1, P0 ;  /* 0x00000000003f7886 */ /* 0x000fe20000020000 */
[----:B--2---:R-:W-:Y:S01]  /*03f0*/  @P3 IMAD.MOV.U32 R6, RZ, RZ, R3 ;  /* 0x000000ffff063224 */ /* 0x004fe200078e0003 */
[----:B------:R-:W-:Y:S01]  /*0400*/  @!UP0 UMOV UR6, 0x400 ;  /* 0x0000040000068882 */ /* 0x000fe20000000000 */
[----:B------:R-:W-:-:S04]  /*0410*/  @!UP0 UIADD3 UR4, -UR4, 0x100000, URZ ;  /* 0x0010000004048890 */ /* 0x000fc8000fffe13f */
[----:B------:R-:W-:Y:S02]  /*0420*/  @!UP0 USHF.L.U32 UR5, UR4, 0xb, URZ ;  /* 0x0000000b04058899 */ /* 0x000fe4000800063f */
[----:B------:R-:W-:Y:S01]  /*0430*/  @!UP0 USHF.L.U32 UR4, UR4, 0x1, URZ ;  /* 0x0000000104048899 */ /* 0x000fe2000800063f */
[----:B------:R-:W-:Y:S02]  /*0440*/  @P3 IMAD.MOV.U32 R7, RZ, RZ, RZ ;  /* 0x000000ffff073224 */ /* 0x000fe400078e00ff */
[----:B------:R-:W-:Y:S01]  /*0450*/  IMAD.MOV.U32 R5, RZ, RZ, RZ ;  /* 0x000000ffff057224 */ /* 0x000fe200078e00ff */
[----:B------:R-:W1:Y:S01]  /*0460*/  @!UP0 S2UR UR7, SR_CgaCtaId ;  /* 0x00000000000789c3 */ /* 0x000e620000008800 */
[----:B------:R-:W-:-:S07]  /*0470*/  @P3 IMAD.MOV.U32 R11, RZ, RZ, RZ ;  /* 0x000000ffff0b3224 */ /* 0x000fce00078e00ff */
[----:B------:R-:W2:Y:S01]  /*0480*/  @!P3 LDC R9, c[0x0][0xc] ;  /* 0x00000300ff09bb82 */ /* 0x000ea20000000800 */
[----:B0-----:R-:W-:-:S04]  /*0490*/  @P3 IMAD.WIDE.U32 R16, R4, R17, R6 ;  /* 0x0000001104103225 */ /* 0x001fc800078e0006 */
[----:B------:R-:W-:Y:S01]  /*04a0*/  @P3 IMAD.IADD R17, R17, 0x1, R11 ;  /* 0x0000000111113824 */ /* 0x000fe200078e020b */
[----:B-1----:R-:W-:Y:S01]  /*04b0*/  @!UP0 ULEA UR6, UR7, UR6, 0x18 ;  /* 0x0000000607068291 */ /* 0x002fe2000f8ec03f */
[----:B------:R-:W-:Y:S01]  /*04c0*/  VOTEU.ALL UP0, P0 ;  /* 0x00000000003f7886 */ /* 0x000fe20000000000 */
[----:B------:R-:W-:-:S04]  /*04d0*/  ISETP.NE.AND P0, PT, R0, 0x3, PT ;  /* 0x000000030000780c */ /* 0x000fc80003f05270 */
[----:B------:R-:W-:Y:S01]  /*04e0*/  ISETP.EQ.OR P0, PT, R0, RZ, !P0 ;  /* 0x000000ff0000720c */ /* 0x000fe20004702670 */
[----:B--2---:R-:W-:-:S03]  /*04f0*/  @!P3 IMAD.WIDE.U32 R6, R9, R3, R4 ;  /* 0x000000030906b225 */ /* 0x004fc600078e0004 */
[C---:B------:R-:W-:Y:S01]  /*0500*/  ISETP.EQ.AND P0, PT, R8.reuse, RZ, P0 ;  /* 0x000000ff0800720c */ /* 0x040fe20000702270 */
[----:B------:R-:W-:Y:S01]  /*0510*/  VIADD R8, R8, 0xffffffff ;  /* 0xffffffff08087836 */ /* 0x000fe20000000000 */
[----:B------:R-:W0:Y:S02]  /*0520*/  FENCE.VIEW.ASYNC.S ;  /* 0x00000000000073c6 */ /* 0x000e240000000000 */
[----:B0-----:R0:W3:Y:S01]  /*0530*/  @!UP0 SYNCS.EXCH.64 URZ, [UR6+0x50], UR4 ;  /* 0x00005004063f85b2 */ /* 0x0010e20008000100 */
[----:B------:R-:W-:Y:S01]  /*0540*/  @!P3 IMAD.MOV.U32 R16, RZ, RZ, R6 ;  /* 0x000000ffff10b224 */ /* 0x000fe200078e0006 */
[----:B------:R-:W-:Y:S01]  /*0550*/  SEL R19, RZ, 0x1, !P0 ;  /* 0x00000001ff137807 */ /* 0x000fe20004000000 */
[----:B------:R-:W-:Y:S01]  /*0560*/  @!P3 IMAD.MOV.U32 R17, RZ, RZ, R7 ;  /* 0x000000ffff11b224 */ /* 0x000fe200078e0007 */
[----:B------:R-:W-:-:S04]  /*0570*/  ISETP.GE.U32.AND P1, PT, R8, 0x2, PT ;  /* 0x000000020800780c */ /* 0x000fc80003f26070 */
[----:B------:R-:W-:Y:S01]  /*0580*/  SEL R19, R19, 0x2, P1 ;  /* 0x0000000213137807 */ /* 0x000fe20000800000 */
[----:B------:R0:W3:Y:S01]  /*0590*/  @!UP1 SYNCS.EXCH.64 URZ, [UR6+0x58], UR4 ;  /* 0x00005804063f95b2 */ /* 0x0000e20008000100 */
[----:B------:R-:W-:Y:S01]  /*05a0*/  NOP ;  /* 0x0000000000007918 */ /* 0x000fe20000000000 */
[----:B---34-:R-:W-:Y:S06]  /*05b0*/  BAR.SYNC.DEFER_BLOCKING 0x0 ;  /* 0x0000000000007b1d */ /* 0x018fec0000010000 */
[----:B------:R-:W-:Y:S05]  /*05c0*/  @!P2 BRA `(.L_x_3) ;  /* 0x000000b00044a947 */ /* 0x000fea0003800000 */
[----:B------:R-:W-:-:S13]  /*05d0*/  ISETP.GT.U32.AND P0, PT, R8, 0x1, PT ;  /* 0x000000010800780c */ /* 0x000fda0003f04070 */
[----:B0-----:R-:W-:Y:S05]  /*05e0*/  @P0 EXIT ;  /* 0x000000000000094d */ /* 0x001fea0003800000 */
[----:B------:R-:W-:Y:S01]  /*05f0*/  ULDC.64 UR4, c[0x0][0x650] ;  /* 0x0001940000047ab9 */ /* 0x000fe20000000a00 */
[----:B------:R-:W-:Y:S01]  /*0600*/  PRMT R0, RZ, 0x7610, R0 ;  /* 0x00007610ff007816 */ /* 0x000fe20000000000 */
[----:B------:R-:W-:Y:S01]  /*0610*/  IMAD.MOV.U32 R144, RZ, RZ, -0x1 ;  /* 0xffffffffff907424 */ /* 0x000fe200078e00ff */
[----:B------:R-:W-:Y:S01]  /*0620*/  ISETP.GE.U32.AND P0, PT, R16, UR4, PT ;  /* 0x0000000410007c0c */ /* 0x000fe2000bf06070 */
[----:B------:R-:W-:Y:S02]  /*0630*/  IMAD.MOV.U32 R23, RZ, RZ, -0x1 ;  /* 0xffffffffff177424 */ /* 0x000fe400078e00ff */
[----:B------:R-:W-:Y:S01]  /*0640*/  IMAD.MOV.U32 R22, RZ, RZ, -0x1 ;  /* 0xffffffffff167424 */ /* 0x000fe200078e00ff */
[----:B------:R-:W-:-:S13]  /*0650*/  ISETP.GE.U32.AND.EX P0, PT, R17, UR5, PT, P0 ;  /* 0x0000000511007c0c */ /* 0x000fda000bf06100 */
[----:B------:R-:W-:Y:S05]  /*0660*/  @P0 BRA `(.L_x_4) ;  /* 0x0000000400580947 */ /* 0x000fea0003800000 */
[----:B------:R-:W0:Y:S01]  /*0670*/  LDC.64 R14, c[0x0][0x628] ;  /* 0x00018a00ff0e7b82 */ /* 0x000e220000000a00 */
[----:B------:R-:W-:Y:S02]  /*0680*/  IMAD.MOV.U32 R6, RZ, RZ, R16 ;  /* 0x000000ffff067224 */ /* 0x000fe400078e0010 */
[----:B------:R-:W-:-:S05]  /*0690*/  IMAD.MOV.U32 R7, RZ, RZ, R17 ;  /* 0x000000ffff077224 */ /* 0x000fca00078e0011 */
[----:B------:R-:W1:Y:S08]  /*06a0*/  LDC R0, c[0x0][0x630] ;  /* 0x00018c00ff007b82 */ /* 0x000e700000000800 */
[----:B------:R-:W2:Y:S01]  /*06b0*/  LDC.64 R20, c[0x0][0x620] ;  /* 0x00018800ff147b82 */ /* 0x000ea20000000a00 */
[----:B0-----:R-:W-:-:S04]  /*06c0*/  ISETP.NE.U32.AND P0, PT, R14, RZ, PT ;  /* 0x000000ff0e00720c */ /* 0x001fc80003f05070 */
[----:B------:R-:W-:-:S13]  /*06d0*/  ISETP.NE.AND.EX P0, PT, R15, RZ, PT, P0 ;  /* 0x000000ff0f00720c */ /* 0x000fda0003f05300 */
[----:B-12---:R-:W-:Y:S05]  /*06e0*/  @!P0 BRA `(.L_x_5) ;  /* 0x0000000000288947 */ /* 0x006fea0003800000 */
[----:B------:R-:W0:Y:S02]  /*06f0*/  LDC R11, c[0x0][0x634] ;  /* 0x00018d00ff0b7b82 */ /* 0x000e240000000800 */
[----:B0-----:R-:W-:-:S05]  /*0700*/  IADD3 R11, P0, R16, R11, RZ ;  /* 0x0000000b100b7210 */ /* 0x001fca0007f1e0ff */
[----:B------:R-:W-:-:S04]  /*0710*/  IMAD.X R13, RZ, RZ, R17, P0 ;  /* 0x000000ffff0d7224 */ /* 0x000fc800000e0611 */
[----:B------:R-:W-:-:S04]  /*0720*/  IMAD.WIDE.U32 R6, R13, R14, RZ ;  /* 0x0000000e0d067225 */ /* 0x000fc800078e00ff */
[----:B------:R-:W-:-:S04]  /*0730*/  IMAD.WIDE.U32 R8, P0, R11, R15, R6 ;  /* 0x0000000f0b087225 */ /* 0x000fc80007800006 */
[----:B------:R-:W-:-:S04]  /*0740*/  IMAD.WIDE.U32 R6, R11, R14, RZ ;  /* 0x0000000e0b067225 */ /* 0x000fc800078e00ff */
[----:B------:R-:W-:Y:S01]  /*0750*/  IMAD.X R11, RZ, RZ, RZ, P0 ;  /* 0x000000ffff0b7224 */ /* 0x000fe200000e06ff */
[----:B------:R-:W-:Y:S01]  /*0760*/  IADD3 RZ, P0, R7, R8, RZ ;  /* 0x0000000807ff7210 */ /* 0x000fe20007f1e0ff */
[----:B------:R-:W-:-:S04]  /*0770*/  IMAD.MOV.U32 R10, RZ, RZ, R9 ;  /* 0x000000ffff0a7224 */ /* 0x000fc800078e0009 */
[----:B------:R-:W-:-:S08]  /*0780*/  IMAD.WIDE.U32.X R6, R13, R15, R10, P0 ;  /* 0x0000000f0d067225 */ /* 0x000fd000000e040a */
.L_x_5:
[-CC-:B------:R-:W-:Y:S01]  /*0790*/  SHF.R.U64 R25, R6, R0.reuse, R7.reuse ;  /* 0x0000000006197219 */ /* 0x180fe20000001207 */
[----:B------:R-:W0:Y:S01]  /*07a0*/  LDC R10, c[0x0][0x618] ;  /* 0x00018600ff0a7b82 */ /* 0x000e220000000800 */
[----:B------:R-:W-:Y:S01]  /*07b0*/  SHF.R.U32.HI R5, RZ, R0, R7 ;  /* 0x00000000ff057219 */ /* 0x000fe20000011607 */
[----:B------:R-:W-:Y:S01]  /*07c0*/  ULDC UR4, c[0x0][0x150] ;  /* 0x0000540000047ab9 */ /* 0x000fe20000000800 */
[----:B------:R-:W-:Y:S02]  /*07d0*/  IADD3 R9, P0, RZ, -R25, RZ ;  /* 0x80000019ff097210 */ /* 0x000fe40007f1e0ff */
[----:B------:R-:W-:-:S03]  /*07e0*/  I2FP.F32.U32 R0, R4 ;  /* 0x0000000400007245 */ /* 0x000fc60000201000 */
[----:B------:R-:W1:Y:S01]  /*07f0*/  LDC.64 R26, c[0x0][0x640] ;  /* 0x00019000ff1a7b82 */ /* 0x000e620000000a00 */
[----:B------:R-:W-:Y:S02]  /*0800*/  IMAD.X R11, RZ, RZ, ~R5, P0 ;  /* 0x000000ffff0b7224 */ /* 0x000fe400000e0e05 */
[----:B------:R-:W-:Y:S01]  /*0810*/  FMUL R0, R0, UR4 ;  /* 0x0000000400007c20 */ /* 0x000fe20008400000 */
[----:B------:R-:W-:Y:S01]  /*0820*/  IMAD.WIDE.U32 R6, R9, R20, R16 ;  /* 0x0000001409067225 */ /* 0x000fe200078e0010 */
[----:B------:R-:W-:-:S03]  /*0830*/  ULDC UR4, c[0x0][0x154] ;  /* 0x0000550000047ab9 */ /* 0x000fc60000000800 */
[----:B------:R-:W-:Y:S01]  /*0840*/  IMAD R8, R11, R20, RZ ;  /* 0x000000140b087224 */ /* 0x000fe200078e02ff */
[----:B------:R-:W2:Y:S01]  /*0850*/  LDC R5, c[0x0][0x144] ;  /* 0x00005100ff057b82 */ /* 0x000ea20000000800 */
[----:B------:R-:W3:Y:S02]  /*0860*/  F2I.U32.TRUNC.NTZ R0, R0 ;  /* 0x0000000000007305 */ /* 0x000ee4000020f000 */
[----:B------:R-:W-:-:S04]  /*0870*/  IMAD R9, R9, R21, R8 ;  /* 0x0000001509097224 */ /* 0x000fc800078e0208 */
[----:B------:R-:W-:Y:S01]  /*0880*/  IMAD.IADD R7, R7, 0x1, R9 ;  /* 0x0000000107077824 */ /* 0x000fe200078e0209 */
[----:B------:R-:W4:Y:S01]  /*0890*/  LDC R12, c[0x0][0x608] ;  /* 0x00018200ff0c7b82 */ /* 0x000f220000000800 */
[----:B------:R-:W-:-:S03]  /*08a0*/  IMAD.MOV.U32 R9, RZ, RZ, -0x1 ;  /* 0xffffffffff097424 */ /* 0x000fc600078e00ff */
[-CC-:B0-----:R-:W-:Y:S02]  /*08b0*/  SHF.R.U64 R20, R6, R10.reuse, R7.reuse ;  /* 0x0000000a06147219 */ /* 0x181fe40000001207 */
[----:B------:R-:W-:Y:S02]  /*08c0*/  I2FP.F32.U32 R6, R3 ;  /* 0x0000000300067245 */ /* 0x000fe40000201000 */
[----:B------:R-:W0:Y:S01]  /*08d0*/  LDC R24, c[0x0][0x658] ;  /* 0x00019600ff187b82 */ /* 0x000e220000000800 */
[----:B-1----:R-:W-:Y:S01]  /*08e0*/  ISETP.NE.U32.AND P0, PT, R26, RZ, PT ;  /* 0x000000ff1a00720c */ /* 0x002fe20003f05070 */
[----:B---3--:R-:W-:Y:S01]  /*08f0*/  IMAD.MOV R8, RZ, RZ, -R0 ;  /* 0x000000ffff087224 */ /* 0x008fe200078e0a00 */
[----:B------:R-:W-:Y:S01]  /*0900*/  SHF.R.U32.HI R7, RZ, R10, R7 ;  /* 0x0000000aff077219 */ /* 0x000fe20000011607 */
[----:B------:R-:W-:Y:S01]  /*0910*/  FMUL R6, R6, UR4 ;  /* 0x0000000406067c20 */ /* 0x000fe20008400000 */
[----:B------:R-:W-:-:S03]  /*0920*/  ISETP.NE.AND.EX P0, PT, R27, RZ, PT, P0 ;  /* 0x000000ff1b00720c */ /* 0x000fc60003f05300 */
[----:B------:R-:W1:Y:S01]  /*0930*/  LDC R14, c[0x0][0x148] ;  /* 0x00005200ff0e7b82 */ /* 0x000e620000000800 */
[----:B--2---:R-:W-:-:S07]  /*0940*/  IMAD R0, R5, R8, R4 ;  /* 0x0000000805007224 */ /* 0x004fce00078e0204 */
[----:B------:R-:W2:Y:S01]  /*0950*/  LDC R22, c[0x0][0x600] ;  /* 0x00018000ff167b82 */ /* 0x000ea20000000800 */
[-CC-:B----4-:R-:W-:Y:S02]  /*0960*/  SHF.R.U64 R28, R20, R12.reuse, R7.reuse ;  /* 0x0000000c141c7219 */ /* 0x190fe40000001207 */
[----:B------:R-:W-:Y:S01]  /*0970*/  SHF.R.U32.HI R5, RZ, R12, R7 ;  /* 0x0000000cff057219 */ /* 0x000fe20000011607 */
[----:B------:R-:W-:Y:S01]  /*0980*/  IMAD.MOV.U32 R7, RZ, RZ, 0x1 ;  /* 0x00000001ff077424 */ /* 0x000fe200078e00ff */
[----:B------:R3:W4:Y:S03]  /*0990*/  F2I.U32.TRUNC.NTZ R12, R6 ;  /* 0x00000006000c7305 */ /* 0x000726000020f000 */
[----:B------:R-:W1:Y:S01]  /*09a0*/  LDC R15, c[0x0][0x648] ;  /* 0x00019200ff0f7b82 */ /* 0x000e620000000800 */
[-C--:B0-----:R-:W-:Y:S02]  /*09b0*/  SHF.L.U32 R4, R9, R24.reuse, RZ ;  /* 0x0000001809047219 */ /* 0x081fe400000006ff */
[----:B------:R-:W-:-:S02]  /*09c0*/  SHF.R.U64 R30, R28, R24, R5 ;  /* 0x000000181c1e7219 */ /* 0x000fc40000001205 */
[----:B------:R-:W-:Y:S02]  /*09d0*/  LOP3.LUT R11, RZ, R4, RZ, 0x33, !PT ;  /* 0x00000004ff0b7212 */ /* 0x000fe400078e33ff */
[-C--:B------:R-:W-:Y:S01]  /*09e0*/  SHF.R.U32.HI R5, RZ, R24.reuse, R5 ;  /* 0x00000018ff057219 */ /* 0x080fe20000011605 */
[----:B------:R-:W0:Y:S01]  /*09f0*/  LDC R21, c[0x0][0x638] ;  /* 0x00018e00ff157b82 */ /* 0x000e220000000800 */
[----:B------:R-:W-:Y:S01]  /*0a00*/  SHF.L.U32 R10, R7, R24, RZ ;  /* 0x00000018070a7219 */ /* 0x000fe200000006ff */
[----:B------:R-:W-:-:S06]  /*0a10*/  IMAD.MOV.U32 R4, RZ, RZ, R30 ;  /* 0x000000ffff047224 */ /* 0x000fcc00078e001e */
[----:B------:R-:W0:Y:S01]  /*0a20*/  LDC R144, c[0x0][0x610] ;  /* 0x00018400ff907b82 */ /* 0x000e220000000800 */
[----:B---34-:R-:W-:Y:S05]  /*0a30*/  @!P0 BRA `(.L_x_6) ;  /* 0x0000000000288947 */ /* 0x018fea0003800000 */
[----:B------:R-:W3:Y:S02]  /*0a40*/  LDC R9, c[0x0][0x64c] ;  /* 0x00019300ff097b82 */ /* 0x000ee40000000800 */
[----:B---3--:R-:W-:-:S05]  /*0a50*/  IADD3 R9, P0, R30, R9, RZ ;  /* 0x000000091e097210 */ /* 0x008fca0007f1e0ff */
        /* <DEDUP_REMOVED lines=8> */
.L_x_6:
[----:B-1----:R-:W-:Y:S01]  /*0ae0*/  SHF.R.U64 R4, R4, R15, R5 ;  /* 0x0000000f04047219 */ /* 0x002fe20000001205 */
[----:B--2---:R-:W-:Y:S01]  /*0af0*/  VIADD R5, R22, 0xffffffff ;  /* 0xffffffff16057836 */ /* 0x004fe20000000000 */
[----:B------:R-:W-:Y:S01]  /*0b00*/  LOP3.LUT R11, R28, R11, RZ, 0xc0, !PT ;  /* 0x0000000b1c0b7212 */ /* 0x000fe200078ec0ff */
[----:B------:R-:W-:Y:S02]  /*0b10*/  IMAD.MOV R12, RZ, RZ, -R12 ;  /* 0x000000ffff0c7224 */ /* 0x000fe400078e0a0c */
[----:B------:R-:W-:Y:S01]  /*0b20*/  IMAD.MOV R6, RZ, RZ, -R4 ;  /* 0x000000ffff067224 */ /* 0x000fe200078e0a04 */
[----:B------:R-:W-:Y:S01]  /*0b30*/  LOP3.LUT R5, R20, R5, RZ, 0xc0, !PT ;  /* 0x0000000514057212 */ /* 0x000fe200078ec0ff */
[----:B------:R-:W-:Y:S02]  /*0b40*/  @P3 IMAD R0, R14, R12, R3 ;  /* 0x0000000c0e003224 */ /* 0x000fe400078e0203 */
[----:B------:R-:W-:Y:S02]  /*0b50*/  IMAD R11, R10, R4, R11 ;  /* 0x000000040a0b7224 */ /* 0x000fe400078e020b */
[----:B0-----:R-:W-:-:S02]  /*0b60*/  IMAD R3, R6, R21, R30 ;  /* 0x0000001506037224 */ /* 0x001fc400078e021e */
[----:B------:R-:W-:Y:S02]  /*0b70*/  IMAD R144, R11, R144, R0 ;  /* 0x000000900b907224 */ /* 0x000fe400078e0200 */
[----:B------:R-:W-:Y:S02]  /*0b80*/  IMAD R3, R3, R22, R5 ;  /* 0x0000001603037224 */ /* 0x000fe400078e0205 */
[----:B------:R-:W-:Y:S02]  /*0b90*/  IMAD.MOV.U32 R0, RZ, RZ, 0x1 ;  /* 0x00000001ff007424 */ /* 0x000fe400078e00ff */
[----:B------:R-:W-:Y:S01]  /*0ba0*/  IMAD.MOV.U32 R22, RZ, RZ, R25 ;  /* 0x000000ffff167224 */ /* 0x000fe200078e0019 */
[----:B------:R-:W-:Y:S02]  /*0bb0*/  SEL R23, R3, R144, !P3 ;  /* 0x0000009003177207 */ /* 0x000fe40005800000 */
[----:B------:R-:W-:-:S07]  /*0bc0*/  SEL R144, R144, R3, !P3 ;  /* 0x0000000390907207 */ /* 0x000fce0005800000 */
.L_x_4:
[----:B------:R-:W-:-:S08]  /*0bd0*/  NOP ;  /* 0x0000000000007918 */ /* 0x000fd00000000000 */
[----:B------:R-:W0:Y:S02]  /*0be0*/  USETMAXREG.TRY_ALLOC.CTAPOOL UP0, 0xe8 ;  /* 0x000000e8000079c8 */ /* 0x000e240008000600 */
[----:B0-----:R-:W-:-:S13]  /*0bf0*/  PLOP3.LUT P0, PT, PT, PT, UP0, 0x80, 0x0 ;  /* 0x000000000000781c */ /* 0x001fda0003f0f008 */
[----:B------:R-:W-:Y:S05]  /*0c00*/  @!P0 BRA `(.L_x_4) ;  /* 0xfffffffc00f08947 */ /* 0x000fea000383ffff */
[----:B------:R-:W-:Y:S01]  /*0c10*/  ULDC.64 UR4, c[0x0][0x598] ;  /* 0x0001660000047ab9 */ /* 0x000fe20000000a00 */
[----:B------:R-:W-:Y:S01]  /*0c20*/  ULDC.64 UR58, c[0x0][0x208] ;  /* 0x00008200003a7ab9 */ /* 0x000fe20000000a00 */
[----:B------:R-:W-:-:S04]  /*0c30*/  ISETP.NE.U32.AND P0, PT, RZ, UR4, PT ;  /* 0x00000004ff007c0c */ /* 0x000fc8000bf05070 */
[----:B------:R-:W-:-:S13]  /*0c40*/  ISETP.NE.AND.EX P0, PT, RZ, UR5, PT, P0 ;  /* 0x00000005ff007c0c */ /* 0x000fda000bf05300 */
[----:B------:R-:W-:Y:S05]  /*0c50*/  @!P0 BRA `(.L_x_7) ;  /* 0x00000000001c8947 */ /* 0x000fea0003800000 */
[----:B------:R-:W0:Y:S02]  /*0c60*/  LDC.64 R4, c[0x0][0x598] ;  /* 0x00016600ff047b82 */ /* 0x000e240000000a00 */
[----:B0-----:R-:W2:Y:S02]  /*0c70*/  LDG.E.64 R4, desc[UR58][R4.64] ;  /* 0x0000003a04047981 */ /* 0x001ea4000c1e1b00 */
[----:B--2---:R-:W-:-:S04]  /*0c80*/  ISETP.NE.U32.AND P0, PT, R4, RZ, PT ;  /* 0x000000ff0400720c */ /* 0x004fc80003f05070 */
[----:B------:R-:W-:-:S13]  /*0c90*/  ISETP.NE.AND.EX P0, PT, R5, RZ, PT, P0 ;  /* 0x000000ff0500720c */ /* 0x000fda0003f05300 */
[----:B------:R-:W-:Y:S05]  /*0ca0*/  @!P0 BRA `(.L_x_7) ;  /* 0x0000000000088947 */ /* 0x000fea0003800000 */
[----:B------:R0:W5:Y:S01]  /*0cb0*/  LD.E R145, desc[UR58][R4.64] ;  /* 0x0000003a04917980 */ /* 0x000162000c101900 */
[----:B------:R-:W-:Y:S05]  /*0cc0*/  BRA `(.L_x_8) ;  /* 0x0000000000247947 */ /* 0x000fea0003800000 */
.L_x_7:
[----:B------:R-:W-:Y:S02]  /*0cd0*/  ULDC.64 UR4, c[0x0][0x588] ;  /* 0x0001620000047ab9 */ /* 0x000fe40000000a00 */
[----:B------:R-:W-:-:S04]  /*0ce0*/  ISETP.NE.U32.AND P0, PT, RZ, UR4, PT ;  /* 0x00000004ff007c0c */ /* 0x000fc8000bf05070 */
[----:B------:R-:W-:-:S13]  /*0cf0*/  ISETP.NE.AND.EX P0, PT, RZ, UR5, PT, P0 ;  /* 0x00000005ff007c0c */ /* 0x000fda000bf05300 */
[----:B------:R-:W-:Y:S05]  /*0d00*/  @!P0 BRA `(.L_x_9) ;  /* 0x00000000000c8947 */ /* 0x000fea0003800000 */
[----:B------:R-:W0:Y:S02]  /*0d10*/  LDC.64 R4, c[0x0][0x588] ;  /* 0x00016200ff047b82 */ /* 0x000e240000000a00 */
[----:B0-----:R1:W5:Y:S01]  /*0d20*/  LDG.E R145, desc[UR58][R4.64] ;  /* 0x0000003a04917981 */ /* 0x001362000c1e1900 */
[----:B------:R-:W-:Y:S05]  /*0d30*/  BRA `(.L_x_8) ;  /* 0x0000000000087947 */ /* 0x000fea0003800000 */
.L_x_9:
[----:B------:R-:W-:Y:S02]  /*0d40*/  ULDC UR4, c[0x0][0x580] ;  /* 0x0001600000047ab9 */ /* 0x000fe40000000800 */
[----:B------:R-:W-:-:S07]  /*0d50*/  IMAD.U32 R145, RZ, RZ, UR4 ;  /* 0x00000004ff917e24 */ /* 0x000fce000f8e00ff */
.L_x_8:
[----:B------:R-:W-:Y:S02]  /*0d60*/  ULDC.64 UR4, c[0x0][0x5a0] ;  /* 0x0001680000047ab9 */ /* 0x000fe40000000a00 */
[----:B------:R-:W-:-:S04]  /*0d70*/  ISETP.NE.U32.AND P0, PT, RZ, UR4, PT ;  /* 0x00000004ff007c0c */ /* 0x000fc8000bf05070 */
[----:B------:R-:W-:-:S13]  /*0d80*/  ISETP.NE.AND.EX P0, PT, RZ, UR5, PT, P0 ;  /* 0x00000005ff007c0c */ /* 0x000fda000bf05300 */
[----:B------:R-:W-:Y:S05]  /*0d90*/  @!P0 BRA `(.L_x_10) ;  /* 0x00000000001c8947 */ /* 0x000fea0003800000 */
[----:B01----:R-:W0:Y:S02]  /*0da0*/  LDC.64 R4, c[0x0][0x5a0] ;  /* 0x00016800ff047b82 */ /* 0x003e240000000a00 */
[----:B0-----:R-:W2:Y:S02]  /*0db0*/  LDG.E.64 R4, desc[UR58][R4.64] ;  /* 0x0000003a04047981 */ /* 0x001ea4000c1e1b00 */
[----:B--2---:R-:W-:-:S04]  /*0dc0*/  ISETP.NE.U32.AND P0, PT, R4, RZ, PT ;  /* 0x000000ff0400720c */ /* 0x004fc80003f05070 */
[----:B------:R-:W-:-:S13]  /*0dd0*/  ISETP.NE.AND.EX P0, PT, R5, RZ, PT, P0 ;  /* 0x000000ff0500720c */ /* 0x000fda0003f05300 */
[----:B------:R-:W-:Y:S05]  /*0de0*/  @!P0 BRA `(.L_x_10) ;  /* 0x0000000000088947 */ /* 0x000fea0003800000 */
[----:B------:R0:W5:Y:S01]  /*0df0*/  LD.E R146, desc[UR58][R4.64] ;  /* 0x0000003a04927980 */ /* 0x000162000c101900 */
[----:B------:R-:W-:Y:S05]  /*0e00*/  BRA `(.L_x_11) ;  /* 0x0000000000247947 */ /* 0x000fea0003800000 */
.L_x_10:
[----:B------:R-:W-:Y:S02]  /*0e10*/  ULDC.64 UR4, c[0x0][0x590] ;  /* 0x0001640000047ab9 */ /* 0x000fe40000000a00 */
[----:B------:R-:W-:-:S04]  /*0e20*/  ISETP.NE.U32.AND P0, PT, RZ, UR4, PT ;  /* 0x00000004ff007c0c */ /* 0x000fc8000bf05070 */
[----:B------:R-:W-:-:S13]  /*0e30*/  ISETP.NE.AND.EX P0, PT, RZ, UR5, PT, P0 ;  /* 0x00000005ff007c0c */ /* 0x000fda000bf05300 */
[----:B------:R-:W-:Y:S05]  /*0e40*/  @!P0 BRA `(.L_x_12) ;  /* 0x00000000000c8947 */ /* 0x000fea0003800000 */
[----:B------:R-:W2:Y:S02]  /*0e50*/  LDC.64 R146, c[0x0][0x590] ;  /* 0x00016400ff927b82 */ /* 0x000ea40000000a00 */
[----:B--2---:R2:W5:Y:S01]  /*0e60*/  LDG.E R146, desc[UR58][R146.64] ;  /* 0x0000003a92927981 */ /* 0x004562000c1e1900 */
[----:B------:R-:W-:Y:S05]  /*0e70*/  BRA `(.L_x_11) ;  /* 0x0000000000087947 */ /* 0x000fea0003800000 */
.L_x_12:
[----:B------:R-:W-:Y:S02]  /*0e80*/  ULDC UR4, c[0x0][0x584] ;  /* 0x0001610000047ab9 */ /* 0x000fe40000000800 */
[----:B------:R-:W-:-:S07]  /*0e90*/  IMAD.U32 R146, RZ, RZ, UR4 ;  /* 0x00000004ff927e24 */ /* 0x000fce000f8e00ff */
.L_x_11:
[----:B------:R-:W-:-:S13]  /*0ea0*/  LOP3.LUT P0, RZ, R0, 0xff, RZ, 0xc0, !PT ;  /* 0x000000ff00ff7812 */ /* 0x000fda000780c0ff */
[----:B------:R-:W-:Y:S05]  /*0eb0*/  @!P0 EXIT ;  /* 0x000000000000894d */ /* 0x000fea0003800000 */
[----:B------:R-:W-:Y:S01]  /*0ec0*/  ULDC UR4, c[0x0][0x28c] ;  /* 0x0000a30000047ab9 */ /* 0x000fe20000000800 */
[----:B------:R-:W-:Y:S01]  /*0ed0*/  UMOV UR36, URZ ;  /* 0x0000003f00247c82 */ /* 0x000fe20008000000 */
[----:B------:R-:W-:Y:S01]  /*0ee0*/  UIADD3 UR4, UR4, 0x7f, URZ ;  /* 0x0000007f04047890 */ /* 0x000fe2000fffe03f */
[----:B------:R-:W-:-:S03]  /*0ef0*/  UMOV UR37, URZ ;  /* 0x0000003f00257c82 */ /* 0x000fc60008000000 */
[----:B------:R-:W-:-:S04]  /*0f00*/  USHF.R.S32.HI UR5, URZ, 0x1f, UR4 ;  /* 0x0000001f3f057899 */ /* 0x000fc80008011404 */
[----:B------:R-:W-:-:S04]  /*0f10*/  ULEA.HI UR5, UR5, UR4, URZ, 0x7 ;  /* 0x0000000405057291 */ /* 0x000fc8000f8f383f */
[----:B------:R-:W-:-:S12]  /*0f20*/  USHF.R.S32.HI UR38, URZ, 0x7, UR5 ;  /* 0x000000073f267899 */ /* 0x000fd80008011405 */
.L_x_274:
[----:B------:R-:W-:Y:S01]  /*0f30*/  LOP3.LUT R0, R18, 0x80, RZ, 0xc0, !PT ;  /* 0x0000008012007812 */ /* 0x000fe200078ec0ff */
[----:B------:R-:W3:Y:S01]  /*0f40*/  S2UR UR7, SR_CgaCtaId ;  /* 0x00000000000779c3 */ /* 0x000ee20000008800 */
[----:B------:R-:W-:Y:S02]  /*0f50*/  UMOV UR6, 0x400 ;  /* 0x0000040000067882 */ /* 0x000fe40000000000 */
[----:B------:R-:W-:-:S06]  /*0f60*/  SHF.R.U32.HI R0, RZ, 0x7, R0 ;  /* 0x00000007ff007819 */ /* 0x000fcc0000011600 */
[----:B----4-:R-:W4:Y:S01]  /*0f70*/  SHFL.IDX PT, R0, R0, RZ, 0x1f ;  /* 0x00001fff00007589 */ /* 0x010f2200000e0000 */
[----:B---3--:R-:W-:Y:S01]  /*0f80*/  ULEA UR6, UR7, UR6, 0x18 ;  /* 0x0000000607067291 */ /* 0x008fe2000f8ec03f */
[----:B----4-:R-:W-:-:S13]  /*0f90*/  R2UR UR4, R0 ;  /* 0x00000000000472ca */ /* 0x010fda00000e0000 */
[----:B------:R-:W-:-:S04]  /*0fa0*/  ULEA.HI UR5, UR4, UR4, URZ, 0x1 ;  /* 0x0000000404057291 */ /* 0x000fc8000f8f083f */
[----:B------:R-:W-:-:S04]  /*0fb0*/  ULOP3.LUT UR5, UR5, 0x7fffe, URZ, 0xc0, !UPT ;  /* 0x0007fffe05057892 */ /* 0x000fc8000f8ec03f */
[----:B------:R-:W-:-:S03]  /*0fc0*/  UIADD3 UR5, UR4, -UR5, URZ ;  /* 0x8000000504057290 */ /* 0x000fc6000fffe03f */
[----:B------:R-:W-:Y:S01]  /*0fd0*/  ULDC UR4, c[0x0][0x28c] ;  /* 0x0000a30000047ab9 */ /* 0x000fe20000000800 */
[----:B------:R-:W-:Y:S01]  /*0fe0*/  ULEA UR5, UR5, UR6, 0xd ;  /* 0x0000000605057291 */ /* 0x000fe2000f8e683f */
[----:B------:R-:W-:-:S03]  /*0ff0*/  ISETP.LT.AND P0, PT, RZ, UR4, PT ;  /* 0x00000004ff007c0c */ /* 0x000fc6000bf01270 */
[----:B------:R-:W-:-:S04]  /*1000*/  UIADD3 UR5, UR5, 0x100, URZ ;  /* 0x0000010005057890 */ /* 0x000fc8000fffe03f */
[----:B------:R-:W-:-:S04]  /*1010*/  USHF.R.U32.HI UR5, URZ, 0x4, UR5 ;  /* 0x000000043f057899 */ /* 0x000fc80008011605 */
[----:B------:R-:W-:Y:S02]  /*1020*/  ULOP3.LUT UR39, UR5, 0x3fff, URZ, 0xc0, !UPT ;  /* 0x00003fff05277892 */ /* 0x000fe4000f8ec03f */
[----:B-1----:R-:W-:Y:S10]  /*1030*/  @P0 BRA `(.L_x_13) ;  /* 0x0000000000400947 */ /* 0x002ff40003800000 */
[----:B------:R-:W-:Y:S01]  /*1040*/  MOV R0, 0x0 ;  /* 0x0000000000007802 */ /* 0x000fe20000000f00 */
[----:B------:R-:W-:Y:S01]  /*1050*/  ULDC.64 UR4, c[0x4][0x68] ;  /* 0x01001a0000047ab9 */ /* 0x000fe20000000a00 */
[----:B------:R-:W-:Y:S01]  /*1060*/  ULDC.64 UR6, c[0x4][0x8] ;  /* 0x0100020000067ab9 */ /* 0x000fe20000000a00 */
[----:B01----:R-:W-:Y:S01]  /*1070*/  IMAD.U32 R4, RZ, RZ, UR4 ;  /* 0x00000004ff047e24 */ /* 0x003fe2000f8e00ff */
[----:B------:R0:W1:Y:S01]  /*1080*/  LDC.64 R14, c[0x4][R0] ;  /* 0x01000000000e7b82 */ /* 0x0000620000000a00 */
[----:B------:R-:W-:Y:S01]  /*1090*/  IMAD.U32 R5, RZ, RZ, UR5 ;  /* 0x00000005ff057e24 */ /* 0x000fe2000f8e00ff */
[----:B------:R-:W-:Y:S01]  /*10a0*/  ULDC.64 UR4, c[0x4][0x70] ;  /* 0x01001c0000047ab9 */ /* 0x000fe20000000a00 */
[----:B------:R-:W-:Y:S02]  /*10b0*/  IMAD.U32 R10, RZ, RZ, UR6 ;  /* 0x00000006ff0a7e24 */ /* 0x000fe4000f8e00ff */
[----:B------:R-:W-:Y:S02]  /*10c0*/  IMAD.U32 R6, RZ, RZ, UR4 ;  /* 0x00000004ff067e24 */ /* 0x000fe4000f8e00ff */
[----:B------:R-:W-:-:S02]  /*10d0*/  IMAD.U32 R7, RZ, RZ, UR5 ;  /* 0x00000005ff077e24 */ /* 0x000fc4000f8e00ff */
[----:B------:R-:W-:Y:S02]  /*10e0*/  IMAD.U32 R11, RZ, RZ, UR7 ;  /* 0x00000007ff0b7e24 */ /* 0x000fe4000f8e00ff */
[----:B------:R-:W-:Y:S02]  /*10f0*/  IMAD.MOV.U32 R8, RZ, RZ, 0x1e1 ;  /* 0x000001e1ff087424 */ /* 0x000fe400078e00ff */
[----:B------:R-:W-:Y:S02]  /*1100*/  IMAD.MOV.U32 R12, RZ, RZ, 0x1 ;  /* 0x00000001ff0c7424 */ /* 0x000fe400078e00ff */
[----:B0-----:R-:W-:-:S07]  /*1110*/  IMAD.MOV.U32 R13, RZ, RZ, RZ ;  /* 0x000000ffff0d7224 */ /* 0x001fce00078e00ff */
[----:B------:R-:W-:-:S07]  /*1120*/  LEPC R20, `(.L_x_13) ;  /* 0x000000001014794e */ /* 0x000fce0000000000 */
[----:B-12--5:R-:W-:Y:S05]  /*1130*/  CALL.ABS.NOINC R14 ;  /* 0x000000000e007343 */ /* 0x026fea0003c00000 */
.L_x_13:
[----:B------:R-:W-:-:S04]  /*1140*/  LOP3.LUT R0, R19, 0x1, RZ, 0xfc, !PT ;  /* 0x0000000113007812 */ /* 0x000fc800078efcff */
[----:B------:R-:W-:-:S13]  /*1150*/  ISETP.NE.AND P0, PT, R0, 0x3, PT ;  /* 0x000000030000780c */ /* 0x000fda0003f05270 */
[----:B------:R-:W-:Y:S05]  /*1160*/  @!P0 BRA `(.L_x_14) ;  /* 0x0000000000048947 */ /* 0x000fea0003800000 */
[----:B------:R-:W-:Y:S01]  /*1170*/  BPT.TRAP 0x1 ;  /* 0x000000040000795c */ /* 0x000fe20000300000 */
.L_x_14:
[----:B------:R-:W3:Y:S01]  /*1180*/  S2UR UR5, SR_CgaCtaId ;  /* 0x00000000000579c3 */ /* 0x000ee20000008800 */
[----:B------:R-:W-:Y:S01]  /*1190*/  UMOV UR4, 0x400 ;  /* 0x0000040000047882 */ /* 0x000fe20000000000 */
[----:B------:R-:W-:Y:S02]  /*11a0*/  IMAD.U32 R0, RZ, RZ, UR36 ;  /* 0x00000024ff007e24 */ /* 0x000fe4000f8e00ff */
[----:B------:R-:W-:-:S03]  /*11b0*/  IMAD.U32 R3, RZ, RZ, UR37 ;  /* 0x00000025ff037e24 */ /* 0x000fc6000f8e00ff */
[----:B------:R-:W-:Y:S01]  /*11c0*/  SHF.L.U32 R0, R0, 0x1f, RZ ;  /* 0x0000001f00007819 */ /* 0x000fe200000006ff */
[----:B---3--:R-:W-:-:S06]  /*11d0*/  ULEA UR4, UR5, UR4, 0x18 ;  /* 0x0000000405047291 */ /* 0x008fcc000f8ec03f */
[----:B------:R-:W-:-:S04]  /*11e0*/  IMAD.U32 R6, RZ, RZ, UR4 ;  /* 0x00000004ff067e24 */ /* 0x000fc8000f8e00ff */
[----:B------:R-:W-:-:S04]  /*11f0*/  IMAD R3, R3, 0x8, R6 ;  /* 0x0000000803037824 */ /* 0x000fc800078e0206 */
[----:B------:R3:W4:Y:S01]  /*1200*/  SYNCS.PHASECHK.TRANS64.TRYWAIT P1, [R3+URZ], R0 ;  /* 0x00000000030075a7 */ /* 0x000722000802017f */
[----:B------:R-:W-:Y:S05]  /*1210*/  @!P0 BRA `(.L_x_15) ;  /* 0x0000000000048947 */ /* 0x000fea0003800000 */
[----:B------:R-:W-:Y:S01]  /*1220*/  BPT.TRAP 0x1 ;  /* 0x000000040000795c */ /* 0x000fe20000300000 */
.L_x_15:
[----:B----4-:R-:W-:Y:S05]  /*1230*/  @P1 BRA `(.L_x_16) ;  /* 0x0000000000081947 */ /* 0x010fea0003800000 */
[----:B------:R-:W4:Y:S02]  /*1240*/  SYNCS.PHASECHK.TRANS64.TRYWAIT P1, [R3+URZ], R0 ;  /* 0x00000000030075a7 */ /* 0x000f24000802017f */
[----:B----4-:R-:W-:Y:S05]  /*1250*/  @!P1 BRA `(.L_x_17) ;  /* 0x000000b800b09947 */ /* 0x010fea0003800000 */
.L_x_16:
[----:B------:R-:W-:-:S04]  /*1260*/  UISETP.LT.AND UP0, UPT, UR38, 0x1, UPT ;  /* 0x000000012600788c */ /* 0x000fc8000bf01270 */
[----:B------:R-:W-:-:S06]  /*1270*/  USEL UR4, UR38, 0x1, UP0 ;  /* 0x0000000126047887 */ /* 0x000fcc0008000000 */
[----:B---34-:R-:W-:Y:S01]  /*1280*/  IMAD.U32 R0, RZ, RZ, UR4 ;  /* 0x00000004ff007e24 */ /* 0x018fe2000f8e00ff */
[----:B------:R-:W-:Y:S05]  /*1290*/  WARPSYNC.ALL ;  /* 0x0000000000007948 */ /* 0x000fea0003800000 */
[----:B------:R-:W-:-:S04]  /*12a0*/  IADD3 R0, -R0, UR38, RZ ;  /* 0x0000002600007c10 */ /* 0x000fc8000fffe1ff */
[----:B------:R-:W-:Y:S02]  /*12b0*/  ISETP.GE.AND P1, PT, R0, 0x1, PT ;  /* 0x000000010000780c */ /* 0x000fe40003f26270 */
[----:B------:R-:W-:Y:S01]  /*12c0*/  R2UR UR4, R6 ;  /* 0x00000000060472ca */ /* 0x000fe200000e0000 */
[----:B------:R-:W-:Y:S01]  /*12d0*/  ULOP3.LUT UR39, UR39, 0x10000, URZ, 0xfc, !UPT ;  /* 0x0001000027277892 */ /* 0x000fe2000f8efc3f */
[----:B------:R-:W-:Y:S01]  /*12e0*/  WARPGROUP.ARRIVE ;  /* 0x00000000000079c5 */ /* 0x000fe20000000000 */
[----:B------:R-:W-:Y:S01]  /*12f0*/  UMOV UR9, 0x40000040 ;  /* 0x4000004000097882 */ /* 0x000fe20000000000 */
[----:B------:R-:W-:Y:S01]  /*1300*/  UMOV UR11, 0x40000040 ;  /* 0x40000040000b7882 */ /* 0x000fe20000000000 */
[----:B------:R-:W-:Y:S01]  /*1310*/  ULEA UR8, UR37, UR39, 0xa ;  /* 0x0000002725087291 */ /* 0x000fe2000f8e503f */
[----:B------:R-:W-:Y:S01]  /*1320*/  UMOV UR17, UR9 ;  /* 0x0000000900117c82 */ /* 0x000fe20008000000 */
[----:B------:R-:W-:Y:S01]  /*1330*/  UMOV UR19, 0x40000040 ;  /* 0x4000004000137882 */ /* 0x000fe20000000000 */
[----:B------:R-:W-:Y:S01]  /*1340*/  UMOV UR21, UR9 ;  /* 0x0000000900157c82 */ /* 0x000fe20008000000 */
[----:B------:R-:W-:Y:S01]  /*1350*/  UMOV UR23, 0x40000040 ;  /* 0x4000004000177882 */ /* 0x000fe20000000000 */
[----:B------:R-:W-:-:S02]  /*1360*/  UMOV UR25, UR9 ;  /* 0x0000000900197c82 */ /* 0x000fc40008000000 */
[----:B------:R-:W-:Y:S01]  /*1370*/  UMOV UR16, UR8 ;  /* 0x0000000800107c82 */ /* 0x000fe20008000000 */
[----:B------:R-:W-:Y:S01]  /*1380*/  UIADD3 UR4, UR4, 0x10100, URZ ;  /* 0x0001010004047890 */ /* 0x000fe2000fffe03f */
[----:B------:R-:W-:Y:S01]  /*1390*/  UMOV UR20, UR8 ;  /* 0x0000000800147c82 */ /* 0x000fe20008000000 */
[----:B------:R-:W-:Y:S02]  /*13a0*/  UMOV UR24, UR8 ;  /* 0x0000000800187c82 */ /* 0x000fe40008000000 */
[----:B------:R-:W-:Y:S01]  /*13b0*/  USHF.R.U32.HI UR4, URZ, 0x4, UR4 ;  /* 0x000000043f047899 */ /* 0x000fe20008011604 */
[----:B------:R-:W-:Y:S01]  /*13c0*/  UMOV UR27, 0x40000040 ;  /* 0x40000040001b7882 */ /* 0x000fe20000000000 */
[----:B------:R-:W-:Y:S02]  /*13d0*/  UMOV UR28, UR8 ;  /* 0x00000008001c7c82 */ /* 0x000fe40008000000 */
[----:B------:R-:W-:Y:S01]  /*13e0*/  ULOP3.LUT UR4, UR4, 0x3fff, URZ, 0xc0, !UPT ;  /* 0x00003fff04047892 */ /* 0x000fe2000f8ec03f */
[----:B------:R-:W-:Y:S01]  /*13f0*/  UMOV UR29, UR9 ;  /* 0x00000009001d7c82 */ /* 0x000fe20008000000 */
[----:B------:R-:W-:-:S02]  /*1400*/  UMOV UR31, 0x40000040 ;  /* 0x40000040001f7882 */ /* 0x000fc40000000000 */
[----:B------:R-:W-:Y:S01]  /*1410*/  ULOP3.LUT UR56, UR4, 0x10000, URZ, 0xfc, !UPT ;  /* 0x0001000004387892 */ /* 0x000fe2000f8efc3f */
[----:B------:R-:W-:Y:S01]  /*1420*/  UMOV UR40, UR8 ;  /* 0x0000000800287c82 */ /* 0x000fe20008000000 */
[----:B------:R-:W-:Y:S02]  /*1430*/  UMOV UR41, UR9 ;  /* 0x0000000900297c82 */ /* 0x000fe40008000000 */
[----:B------:R-:W-:Y:S01]  /*1440*/  UIMAD UR54, UR37, 0x780, UR56 ;  /* 0x00000780253678a4 */ /* 0x000fe2000f8e0238 */
[----:B------:R-:W-:Y:S01]  /*1450*/  UMOV UR43, 0x40000040 ;  /* 0x40000040002b7882 */ /* 0x000fe20000000000 */
[----:B------:R-:W-:Y:S02]  /*1460*/  UMOV UR12, UR8 ;  /* 0x00000008000c7c82 */ /* 0x000fe40008000000 */
[----:B------:R-:W-:Y:S02]  /*1470*/  UIADD3 UR18, UR54, 0x80, URZ ;  /* 0x0000008036127890 */ /* 0x000fe4000fffe03f */
[----:B------:R-:W-:-:S02]  /*1480*/  UIADD3 UR22, UR54, 0x100, URZ ;  /* 0x0000010036167890 */ /* 0x000fc4000fffe03f */
[----:B------:R-:W-:Y:S01]  /*1490*/  UMOV UR10, UR54 ;  /* 0x00000036000a7c82 */ /* 0x000fe20008000000 */
[----:B------:R-:W-:Y:S01]  /*14a0*/  UIADD3 UR26, UR54, 0x180, URZ ;  /* 0x00000180361a7890 */ /* 0x000fe2000fffe03f */
[----:B------:R-:W-:Y:S01]  /*14b0*/  IGMMA.64x16x32.S8.S8 R136, gdesc[UR8], RZ, !UPT, gsb0 ;  /* 0x00600000088879f1 */ /* 0x000fe2000c0410ff */
[----:B------:R-:W-:Y:S02]  /*14c0*/  UIADD3 UR30, UR54, 0x200, URZ ;  /* 0x00000200361e7890 */ /* 0x000fe4000fffe03f */
[----:B------:R-:W-:Y:S01]  /*14d0*/  UIADD3 UR10, UR54, 0x280, URZ ;  /* 0x00000280360a7890 */ /* 0x000fe2000fffe03f */
[----:B------:R-:W-:Y:S01]  /*14e0*/  UMOV UR11, 0x40000040 ;  /* 0x40000040000b7882 */ /* 0x000fe20000000000 */
[----:B------:R-:W-:Y:S02]  /*14f0*/  UIADD3 UR42, UR54, 0x300, URZ ;  /* 0x00000300362a7890 */ /* 0x000fe4000fffe03f */
[----:B------:R-:W-:Y:S01]  /*1500*/  UIADD3 UR14, UR54, 0x380, URZ ;  /* 0x00000380360e7890 */ /* 0x000fe2000fffe03f */
[----:B------:R-:W-:Y:S01]  /*1510*/  UMOV UR13, UR9 ;  /* 0x00000009000d7c82 */ /* 0x000fe20008000000 */
[----:B------:R-:W-:Y:S01]  /*1520*/  UMOV UR15, 0x40000040 ;  /* 0x40000040000f7882 */ /* 0x000fe20000000000 */
[----:B------:R-:W-:-:S02]  /*1530*/  UIADD3 UR7, UR8, 0x2, URZ ;  /* 0x0000000208077890 */ /* 0x000fc4000fffe03f */
[----:B------:R-:W-:Y:S02]  /*1540*/  UIADD3 UR6, UR8, 0x4, URZ ;  /* 0x0000000408067890 */ /* 0x000fe4000fffe03f */
[----:B------:R-:W-:Y:S01]  /*1550*/  UMOV UR4, UR8 ;  /* 0x0000000800047c82 */ /* 0x000fe20008000000 */
[----:B------:R-:W-:Y:S01]  /*1560*/  UMOV UR5, UR9 ;  /* 0x0000000900057c82 */ /* 0x000fe20008000000 */
[----:B------:R-:W-:Y:S02]  /*1570*/  UIADD3 UR34, UR8, 0x6, URZ ;  /* 0x0000000608227890 */ /* 0x000fe4000fffe03f */
[----:B------:R-:W-:Y:S01]  /*1580*/  UMOV UR32, UR8 ;  /* 0x0000000800207c82 */ /* 0x000fe20008000000 */
[----:B------:R-:W-:Y:S01]  /*1590*/  UMOV UR33, UR9 ;  /* 0x0000000900217c82 */ /* 0x000fe20008000000 */
[----:B------:R-:W-:Y:S01]  /*15a0*/  UMOV UR35, 0x40000040 ;  /* 0x4000004000237882 */ /* 0x000fe20000000000 */
[----:B------:R-:W-:Y:S01]  /*15b0*/  UIADD3 UR46, UR54, 0x506, URZ ;  /* 0x00000506362e7890 */ /* 0x000fe2000fffe03f */
[----:B------:R-:W-:Y:S01]  /*15c0*/  UMOV UR47, 0x40000040 ;  /* 0x40000040002f7882 */ /* 0x000fe20000000000 */
[----:B------:R-:W-:Y:S01]  /*15d0*/  UIADD3 UR50, UR54, 0x586, URZ ;  /* 0x0000058636327890 */ /* 0x000fe2000fffe03f */
[----:B------:R-:W-:Y:S01]  /*15e0*/  UMOV UR51, 0x40000040 ;  /* 0x4000004000337882 */ /* 0x000fe20000000000 */
[----:B------:R-:W-:Y:S01]  /*15f0*/  UMOV UR55, 0x40000040 ;  /* 0x4000004000377882 */ /* 0x000fe20000000000 */
[----:B------:R-:W-:-:S02]  /*1600*/  WARPGROUP.DEPBAR.LE gsb0, 0x0 ;  /* 0x00008000000079c5 */ /* 0x000fc40000010000 */
[----:B------:R-:W-:-:S06]  /*1610*/  WARPGROUP.ARRIVE ;  /* 0x00000000000079c5 */ /* 0x000fcc0000000000 */
[----:B------:R-:W-:Y:S01]  /*1620*/  IGMMA.64x16x32.S8.S8 R128, gdesc[UR16], RZ, !UPT, gsb0 ;  /* 0x00600000108079f1 */ /* 0x000fe2000c0410ff */
[----:B------:R-:W-:Y:S01]  /*1630*/  UIADD3 UR18, UR54, 0x500, URZ ;  /* 0x0000050036127890 */ /* 0x000fe2000fffe03f */
[----:B------:R-:W-:Y:S01]  /*1640*/  UMOV UR16, UR8 ;  /* 0x0000000800107c82 */ /* 0x000fe20008000000 */
[----:B------:R-:W-:Y:S01]  /*1650*/  UMOV UR17, UR9 ;  /* 0x0000000900117c82 */ /* 0x000fe20008000000 */
[----:B------:R-:W-:Y:S01]  /*1660*/  UMOV UR19, 0x40000040 ;  /* 0x4000004000137882 */ /* 0x000fe20000000000 */
[----:B------:R-:W-:Y:S02]  /*1670*/  WARPGROUP.DEPBAR.LE gsb0, 0x0 ;  /* 0x00008000000079c5 */ /* 0x000fe40000010000 */
        /* <DEDUP_REMOVED lines=23> */
[----:B------:R-:W-:Y:S02]  /*17f0*/  UIADD3 UR10, UR54, 0x400, URZ ;  /* 0x00000400360a7890 */ /* 0x000fe4000fffe03f */
[----:B------:R-:W-:Y:S01]  /*1800*/  UIADD3 UR11, UR54, 0x480, URZ ;  /* 0x00000480360b7890 */ /* 0x000fe2000fffe03f */
[----:B------:R-:W-:Y:S02]  /*1810*/  WARPGROUP.DEPBAR.LE gsb0, 0x0 ;  /* 0x00008000000079c5 */ /* 0x000fe40000010000 */
[----:B------:R-:W-:-:S06]  /*1820*/  WARPGROUP.ARRIVE ;  /* 0x00000000000079c5 */ /* 0x000fcc0000000000 */
[----:B------:R-:W-:Y:S01]  /*1830*/  IGMMA.64x16x32.S8.S8 R88, gdesc[UR40], RZ, !UPT, gsb0 ;  /* 0x00600000285879f1 */ /* 0x000fe2000c0410ff */
[----:B------:R-:W-:Y:S01]  /*1840*/  UMOV UR40, UR7 ;  /* 0x0000000700287c82 */ /* 0x000fe20008000000 */
[----:B------:R-:W-:Y:S01]  /*1850*/  UMOV UR7, 0x40000040 ;  /* 0x4000004000077882 */ /* 0x000fe20000000000 */
[----:B------:R-:W-:Y:S01]  /*1860*/  UIADD3 UR42, UR54, 0x2, URZ ;  /* 0x00000002362a7890 */ /* 0x000fe2000fffe03f */
[----:B------:R-:W-:Y:S01]  /*1870*/  UMOV UR41, 0x40000040 ;  /* 0x4000004000297882 */ /* 0x000fe20000000000 */
[----:B------:R-:W-:Y:S01]  /*1880*/  UMOV UR43, 0x40000040 ;  /* 0x40000040002b7882 */ /* 0x000fe20000000000 */
[----:B------:R-:W-:Y:S02]  /*1890*/  WARPGROUP.DEPBAR.LE gsb0, 0x0 ;  /* 0x00008000000079c5 */ /* 0x000fe40000010000 */
[----:B------:R-:W-:-:S06]  /*18a0*/  WARPGROUP.ARRIVE ;  /* 0x00000000000079c5 */ /* 0x000fcc0000000000 */
[----:B------:R-:W-:Y:S01]  /*18b0*/  IGMMA.64x16x32.S8.S8 R80, gdesc[UR12], RZ, !UPT, gsb0 ;  /* 0x006000000c5079f1 */ /* 0x000fe2000c0410ff */
[----:B------:R-:W-:Y:S01]  /*18c0*/  UMOV UR12, UR6 ;  /* 0x00000006000c7c82 */ /* 0x000fe20008000000 */
[----:B------:R-:W-:Y:S01]  /*18d0*/  UMOV UR6, UR10 ;  /* 0x0000000a00067c82 */ /* 0x000fe20008000000 */
[----:B------:R-:W-:Y:S02]  /*18e0*/  UIADD3 UR10, UR54, 0x700, URZ ;  /* 0x00000700360a7890 */ /* 0x000fe4000fffe03f */
        /* <DEDUP_REMOVED lines=8> */
[----:B------:R-:W-:Y:S01]  /*1970*/  UMOV UR11, 0x40000040 ;  /* 0x40000040000b7882 */ /* 0x000fe20000000000 */
[----:B------:R-:W-:Y:S01]  /*1980*/  UIADD3 UR6, UR54, 0x82, URZ ;  /* 0x0000008236067890 */ /* 0x000fe2000fffe03f */
[----:B------:R-:W-:Y:S01]  /*1990*/  UMOV UR5, 0x40000040 ;  /* 0x4000004000057882 */ /* 0x000fe20000000000 */
[----:B------:R-:W-:Y:S01]  /*19a0*/  UMOV UR7, 0x40000040 ;  /* 0x4000004000077882 */ /* 0x000fe20000000000 */
[----:B------:R-:W-:Y:S01]  /*19b0*/  UMOV UR44, UR4 ;  /* 0x00000004002c7c82 */ /* 0x000fe20008000000 */
[----:B------:R-:W-:Y:S01]  /*19c0*/  UMOV UR45, UR5 ;  /* 0x00000005002d7c82 */ /* 0x000fe20008000000 */
[----:B------:R-:W-:Y:S01]  /*19d0*/  UMOV UR48, UR4 ;  /* 0x0000000400307c82 */ /* 0x000fe20008000000 */
[----:B------:R-:W-:Y:S01]  /*19e0*/  UMOV UR49, UR5 ;  /* 0x0000000500317c82 */ /* 0x000fe20008000000 */
[----:B------:R-:W-:Y:S01]  /*19f0*/  UMOV UR52, UR4 ;  /* 0x0000000400347c82 */ /* 0x000fe20008000000 */
[----:B------:R-:W-:Y:S01]  /*1a00*/  UMOV UR53, UR5 ;  /* 0x0000000500357c82 */ /* 0x000fe20008000000 */
        /* <DEDUP_REMOVED lines=44> */
[----:B------:R-:W-:Y:S01]  /*1cd0*/  IGMMA.64x16x32.S8.S8 R136, gdesc[UR40], R136, gsb0 ;  /* 0x00600000288879f1 */ /* 0x000fe20008041088 */
[----:B------:R-:W-:Y:S01]  /*1ce0*/  UMOV UR42, UR6 ;  /* 0x00000006002a7c82 */ /* 0x000fe20008000000 */
[----:B------:R-:W-:Y:S01]  /*1cf0*/  UMOV UR43, 0x40000040 ;  /* 0x40000040002b7882 */ /* 0x000fe20000000000 */
[----:B------:R-:W-:Y:S01]  /*1d00*/  UIADD3 UR6, UR54, 0x84, URZ ;  /* 0x0000008436067890 */ /* 0x000fe2000fffe03f */
[----:B------:R-:W-:Y:S02]  /*1d10*/  WARPGROUP.DEPBAR.LE gsb0, 0x0 ;  /* 0x00008000000079c5 */ /* 0x000fe40000010000 */
[----:B------:R-:W-:-:S06]  /*1d20*/  WARPGROUP.ARRIVE ;  /* 0x00000000000079c5 */ /* 0x000fcc0000000000 */
[----:B------:R-:W-:Y:S01]  /*1d30*/  IGMMA.64x16x32.S8.S8 R128, gdesc[UR40], R128, gsb0 ;  /* 0x00600000288079f1 */ /* 0x000fe20008041080 */
[----:B------:R-:W-:Y:S01]  /*1d40*/  UIADD3 UR42, UR54, 0x402, URZ ;  /* 0x00000402362a7890 */ /* 0x000fe2000fffe03f */
[----:B------:R-:W-:Y:S01]  /*1d50*/  UMOV UR43, 0x40000040 ;  /* 0x40000040002b7882 */ /* 0x000fe20000000000 */
[----:B------:R-:W-:Y:S02]  /*1d60*/  WARPGROUP.DEPBAR.LE gsb0, 0x0 ;  /* 0x00008000000079c5 */ /* 0x000fe40000010000 */
[----:B------:R-:W-:-:S06]  /*1d70*/  WARPGROUP.ARRIVE ;  /* 0x00000000000079c5 */ /* 0x000fcc0000000000 */
[----:B------:R-:W-:Y:S01]  /*1d80*/  IGMMA.64x16x32.S8.S8 R120, gdesc[UR16], R120, gsb0 ;  /* 0x00600000107879f1 */ /* 0x000fe20008041078 */
[----:B------:R-:W-:Y:S01]  /*1d90*/  UIADD3 UR18, UR54, 0x482, URZ ;  /* 0x0000048236127890 */ /* 0x000fe2000fffe03f */
[----:B------:R-:W-:Y:S01]  /*1da0*/  UMOV UR16, UR40 ;  /* 0x0000002800107c82 */ /* 0x000fe20008000000 */
[----:B------:R-:W-:Y:S01]  /*1db0*/  UMOV UR17, UR41 ;  /* 0x0000002900117c82 */ /* 0x000fe20008000000 */
        /* <DEDUP_REMOVED lines=192> */
[----:B------:R-:W-:Y:S01]  /*29c0*/  UMOV UR10, UR14 ;  /* 0x0000000e000a7c82 */ /* 0x000fe20008000000 */
[----:B------:R-:W-:Y:S01]  /*29d0*/  UMOV UR14, UR18 ;  /* 0x00000012000e7c82 */ /* 0x000fe20008000000 */
[----:B------:R-:W-:Y:S02]  /*29e0*/  WARPGROUP.DEPBAR.LE gsb0, 0x0 ;  /* 0x00008000000079c5 */ /* 0x000fe40000010000 */
[----:B------:R-:W-:-:S06]  /*29f0*/  WARPGROUP.ARRIVE ;  /* 0x00000000000079c5 */ /* 0x000fcc0000000000 */
[----:B------:R-:W-:Y:S01]  /*2a00*/  IGMMA.64x16x32.S8.S8 R128, gdesc[UR4], R128, gsb0 ;  /* 0x00600000048079f1 */ /* 0x000fe20008041080 */
[----:B------:R-:W-:Y:S01]  /*2a10*/  UIADD3 UR6, UR54, 0x206, URZ ;  /* 0x0000020636067890 */ /* 0x000fe2000fffe03f */
[----:B------:R-:W-:-:S06]  /*2a20*/  UMOV UR7, 0x40000040 ;  /* 0x4000004000077882 */ /* 0x000fcc0000000000 */
[----:B------:R-:W-:Y:S01]  /*2a30*/  UMOV UR18, UR6 ;  /* 0x0000000600127c82 */ /* 0x000fe20008000000 */
[----:B------:R-:W-:Y:S01]  /*2a40*/  UIADD3 UR6, UR54, 0x606, URZ ;  /* 0x0000060636067890 */ /* 0x000fe2000fffe03f */
[----:B------:R-:W-:Y:S02]  /*2a50*/  WARPGROUP.DEPBAR.LE gsb0, 0x0 ;  /* 0x00008000000079c5 */ /* 0x000fe40000010000 */
[----:B------:R-:W-:-:S06]  /*2a60*/  WARPGROUP.ARRIVE ;  /* 0x00000000000079c5 */ /* 0x000fcc0000000000 */
[----:B------:R-:W-:Y:S01]  /*2a70*/  IGMMA.64x16x32.S8.S8 R120, gdesc[UR8], R120, gsb0 ;  /* 0x00600000087879f1 */ /* 0x000fe20008041078 */
[----:B------:R-:W-:Y:S02]  /*2a80*/  UIADD3 UR8, UR54, 0x686, URZ ;  /* 0x0000068636087890 */ /* 0x000fe4000fffe03f */
[----:B------:R-:W-:-:S03]  /*2a90*/  UIADD3 UR9, UR54, 0x706, URZ ;  /* 0x0000070636097890 */ /* 0x000fc6000fffe03f */
[----:B------:R-:W-:Y:S02]  /*2aa0*/  UMOV UR54, UR6 ;  /* 0x0000000600367c82 */ /* 0x000fe40008000000 */
[----:B------:R-:W-:Y:S01]  /*2ab0*/  UMOV UR6, UR8 ;  /* 0x0000000800067c82 */ /* 0x000fe20008000000 */
[----:B------:R-:W-:Y:S02]  /*2ac0*/  WARPGROUP.DEPBAR.LE gsb0, 0x0 ;  /* 0x00008000000079c5 */ /* 0x000fe40000010000 */
[----:B------:R-:W-:-:S06]  /*2ad0*/  WARPGROUP.ARRIVE ;  /* 0x00000000000079c5 */ /* 0x000fcc0000000000 */
[----:B------:R-:W-:Y:S03]  /*2ae0*/  IGMMA.64x16x32.S8.S8 R112, gdesc[UR12], R112, gsb0 ;  /* 0x006000000c7079f1 */ /* 0x000fe60008041070 */
        /* <DEDUP_REMOVED lines=29> */
[----:B------:R-:W-:Y:S01]  /*2cc0*/  IGMMA.64x16x32.S8.S8 R32, gdesc[UR4], R32, gsb0 ;  /* 0x00600000042079f1 */ /* 0x000fe20008041020 */
[----:B------:R-:W-:Y:S01]  /*2cd0*/  UMOV UR6, UR9 ;  /* 0x0000000900067c82 */ /* 0x000fe20008000000 */
[----:B------:R-:W-:Y:S01]  /*2ce0*/  UMOV UR7, 0x40000040 ;  /* 0x4000004000077882 */ /* 0x000fe20000000000 */
[----:B------:R-:W-:Y:S02]  /*2cf0*/  WARPGROUP.DEPBAR.LE gsb0, 0x0 ;  /* 0x00008000000079c5 */ /* 0x000fe40000010000 */
[----:B------:R-:W-:-:S06]  /*2d00*/  WARPGROUP.ARRIVE ;  /* 0x00000000000079c5 */ /* 0x000fcc0000000000 */
[----:B------:R-:W-:Y:S03]  /*2d10*/  IGMMA.64x16x32.S8.S8 R24, gdesc[UR4], R24, gsb0 ;  /* 0x00600000041879f1 */ /* 0x000fe60008041018 */
[----:B------:R-:W-:Y:S02]  /*2d20*/  WARPGROUP.DEPBAR.LE gsb0, 0x0 ;  /* 0x00008000000079c5 */ /* 0x000fe40000010000 */
[----:B------:R-:W-:Y:S05]  /*2d30*/  @!P1 BRA `(.L_x_18) ;  /* 0x0000001800dc9947 */ /* 0x000fea0003800000 */
[----:B------:R-:W-:Y:S02]  /*2d40*/  UIADD3 UR4, UR37, 0x1, URZ ;  /* 0x0000000125047890 */ /* 0x000fe4000fffe03f */
[----:B------:R-:W-:Y:S02]  /*2d50*/  IMAD.U32 R3, RZ, RZ, UR37 ;  /* 0x00000025ff037e24 */ /* 0x000fe4000f8e00ff */
[----:B------:R-:W-:-:S04]  /*2d60*/  UISETP.NE.AND UP0, UPT, UR4, 0x4, UPT ;  /* 0x000000040400788c */ /* 0x000fc8000bf05270 */
[----:B------:R-:W-:Y:S02]  /*2d70*/  USEL UR5, URZ, 0x1, UP0 ;  /* 0x000000013f057887 */ /* 0x000fe40008000000 */
[----:B------:R-:W-:Y:S02]  /*2d80*/  USEL UR4, UR4, URZ, UP0 ;  /* 0x0000003f04047287 */ /* 0x000fe40008000000 */
[----:B------:R-:W-:-:S06]  /*2d90*/  ULOP3.LUT UR5, UR36, UR5, URZ, 0x3c, !UPT ;  /* 0x0000000524057292 */ /* 0x000fcc000f8e3c3f */
[----:B------:R-:W-:-:S07]  /*2da0*/  IMAD.U32 R7, RZ, RZ, UR5 ;  /* 0x00000005ff077e24 */ /* 0x000fce000f8e00ff */
.L_x_25:
[----:B------:R-:W-:Y:S05]  /*2db0*/  @!P0 BRA `(.L_x_19) ;  /* 0x0000000000048947 */ /* 0x000fea0003800000 */
[----:B------:R-:W-:Y:S01]  /*2dc0*/  BPT.TRAP 0x1 ;  /* 0x000000040000795c */ /* 0x000fe20000300000 */
.L_x_19:
[----:B------:R-:W3:Y:S01]  /*2dd0*/  S2UR UR6, SR_CgaCtaId ;  /* 0x00000000000679c3 */ /* 0x000ee20000008800 */
[----:B------:R-:W-:Y:S01]  /*2de0*/  UMOV UR5, 0x400 ;  /* 0x0000040000057882 */ /* 0x000fe20000000000 */
[----:B01----:R-:W-:Y:S01]  /*2df0*/  IMAD.U32 R5, RZ, RZ, UR4 ;  /* 0x00000004ff057e24 */ /* 0x003fe2000f8e00ff */
[----:B------:R-:W-:Y:S01]  /*2e00*/  SHF.L.U32 R4, R7, 0x1f, RZ ;  /* 0x0000001f07047819 */ /* 0x000fe200000006ff */
[----:B---3--:R-:W-:-:S06]  /*2e10*/  ULEA UR5, UR6, UR5, 0x18 ;  /* 0x0000000506057291 */ /* 0x008fcc000f8ec03f */
[----:B------:R-:W-:-:S04]  /*2e20*/  IMAD.U32 R6, RZ, RZ, UR5 ;  /* 0x00000005ff067e24 */ /* 0x000fc8000f8e00ff */
[----:B------:R-:W-:-:S04]  /*2e30*/  IMAD R5, R5, 0x8, R6 ;  /* 0x0000000805057824 */ /* 0x000fc800078e0206 */
[----:B------:R0:W1:Y:S01]  /*2e40*/  SYNCS.PHASECHK.TRANS64.TRYWAIT P1, [R5+URZ], R4 ;  /* 0x00000004050075a7 */ /* 0x000062000802017f */
[----:B------:R-:W-:Y:S05]  /*2e50*/  @!P0 BRA `(.L_x_20) ;  /* 0x0000000000048947 */ /* 0x000fea0003800000 */
[----:B------:R-:W-:Y:S01]  /*2e60*/  BPT.TRAP 0x1 ;  /* 0x000000040000795c */ /* 0x000fe20000300000 */
.L_x_20:
[----:B-1----:R-:W-:Y:S05]  /*2e70*/  @P1 BRA `(.L_x_21) ;  /* 0x0000000000081947 */ /* 0x002fea0003800000 */
[----:B------:R-:W1:Y:S02]  /*2e80*/  SYNCS.PHASECHK.TRANS64.TRYWAIT P1, [R5+URZ], R4 ;  /* 0x00000004050075a7 */ /* 0x000e64000802017f */
[----:B-1----:R-:W-:Y:S05]  /*2e90*/  @!P1 BRA `(.L_x_22) ;  /* 0x0000009c00b49947 */ /* 0x002fea0003800000 */
.L_x_21:
[----:B------:R-:W-:Y:S01]  /*2ea0*/  UIMAD UR6, UR4, 0x780, UR56 ;  /* 0x00000780040678a4 */ /* 0x000fe2000f8e0238 */
[----:B------:R-:W-:Y:S01]  /*2eb0*/  WARPGROUP.ARRIVE ;  /* 0x00000000000079c5 */ /* 0x000fe20000000000 */
[----:B------:R-:W-:Y:S01]  /*2ec0*/  ULEA UR8, UR4, UR39, 0xa ;  /* 0x0000002704087291 */ /* 0x000fe2000f8e503f */
[----:B------:R-:W-:Y:S01]  /*2ed0*/  UMOV UR9, 0x40000040 ;  /* 0x4000004000097882 */ /* 0x000fe20000000000 */
[----:B------:R-:W-:Y:S01]  /*2ee0*/  UMOV UR11, 0x40000040 ;  /* 0x40000040000b7882 */ /* 0x000fe20000000000 */
[----:B------:R-:W-:Y:S02]  /*2ef0*/  UIADD3 UR14, UR6, 0x80, URZ ;  /* 0x00000080060e7890 */ /* 0x000fe4000fffe03f */
[----:B------:R-:W-:Y:S02]  /*2f00*/  UMOV UR10, UR6 ;  /* 0x00000006000a7c82 */ /* 0x000fe40008000000 */
[----:B------:R-:W-:Y:S01]  /*2f10*/  UMOV UR12, UR8 ;  /* 0x00000008000c7c82 */ /* 0x000fe20008000000 */
[----:B------:R-:W-:Y:S01]  /*2f20*/  UMOV UR13, UR9 ;  /* 0x00000009000d7c82 */ /* 0x000fe20008000000 */
[----:B------:R-:W-:Y:S01]  /*2f30*/  IGMMA.64x16x32.S8.S8 R136, gdesc[UR8], R136, gsb0 ;  /* 0x00600000088879f1 */ /* 0x000fe20008041088 */
[----:B------:R-:W-:Y:S01]  /*2f40*/  UMOV UR15, 0x40000040 ;  /* 0x40000040000f7882 */ /* 0x000fe20000000000 */
[----:B------:R-:W-:-:S02]  /*2f50*/  UIADD3 UR5, UR6, 0x100, URZ ;  /* 0x0000010006057890 */ /* 0x000fc4000fffe03f */
[----:B------:R-:W-:Y:S02]  /*2f60*/  UIADD3 UR7, UR6, 0x180, URZ ;  /* 0x0000018006077890 */ /* 0x000fe4000fffe03f */
[----:B------:R-:W-:Y:S02]  /*2f70*/  UIADD3 UR16, UR6, 0x200, URZ ;  /* 0x0000020006107890 */ /* 0x000fe4000fffe03f */
[----:B------:R-:W-:Y:S02]  /*2f80*/  UIADD3 UR17, UR6, 0x280, URZ ;  /* 0x0000028006117890 */ /* 0x000fe4000fffe03f */
[----:B------:R-:W-:Y:S02]  /*2f90*/  UIADD3 UR10, UR6, 0x300, URZ ;  /* 0x00000300060a7890 */ /* 0x000fe4000fffe03f */
[----:B------:R-:W-:Y:S01]  /*2fa0*/  UIADD3 UR11, UR6, 0x380, URZ ;  /* 0x00000380060b7890 */ /* 0x000fe2000fffe03f */
[----:B------:R-:W-:Y:S02]  /*2fb0*/  WARPGROUP.DEPBAR.LE gsb0, 0x0 ;  /* 0x00008000000079c5 */ /* 0x000fe40000010000 */
[----:B------:R-:W-:-:S06]  /*2fc0*/  WARPGROUP.ARRIVE ;  /* 0x00000000000079c5 */ /* 0x000fcc0000000000 */
[----:B------:R-:W-:Y:S01]  /*2fd0*/  IGMMA.64x16x32.S8.S8 R128, gdesc[UR12], R128, gsb0 ;  /* 0x006000000c8079f1 */ /* 0x000fe20008041080 */
[----:B------:R-:W-:Y:S01]  /*2fe0*/  UMOV UR12, UR8 ;  /* 0x00000008000c7c82 */ /* 0x000fe20008000000 */
[----:B------:R-:W-:Y:S01]  /*2ff0*/  UMOV UR13, UR9 ;  /* 0x00000009000d7c82 */ /* 0x000fe20008000000 */
[----:B------:R-:W-:Y:S01]  /*3000*/  UMOV UR14, UR5 ;  /* 0x00000005000e7c82 */ /* 0x000fe20008000000 */
[----:B------:R-:W-:Y:S01]  /*3010*/  UMOV UR15, 0x40000040 ;  /* 0x40000040000f7882 */ /* 0x000fe20000000000 */
        /* <DEDUP_REMOVED lines=96> */
[----:B------:R-:W-:Y:S02]  /*3620*/  UIADD3 UR5, UR6, 0x202, URZ ;  /* 0x0000020206057890 */ /* 0x000fe4000fffe03f */
[----:B------:R-:W-:Y:S01]  /*3630*/  UIADD3 UR9, UR6, 0x302, URZ ;  /* 0x0000030206097890 */ /* 0x000fe2000fffe03f */
[----:B------:R-:W-:Y:S02]  /*3640*/  WARPGROUP.DEPBAR.LE gsb0, 0x0 ;  /* 0x00008000000079c5 */ /* 0x000fe40000010000 */
[----:B------:R-:W-:-:S06]  /*3650*/  WARPGROUP.ARRIVE ;  /* 0x00000000000079c5 */ /* 0x000fcc0000000000 */
[----:B------:R-:W-:Y:S01]  /*3660*/  IGMMA.64x16x32.S8.S8 R24, gdesc[UR12], R24, gsb0 ;  /* 0x006000000c1879f1 */ /* 0x000fe20008041018 */
[----:B------:R-:W-:Y:S01]  /*3670*/  UMOV UR12, UR7 ;  /* 0x00000007000c7c82 */ /* 0x000fe20008000000 */
[----:B------:R-:W-:Y:S01]  /*3680*/  UMOV UR13, 0x40000040 ;  /* 0x40000040000d7882 */ /* 0x000fe20000000000 */
[----:B------:R-:W-:Y:S01]  /*3690*/  UMOV UR14, UR16 ;  /* 0x00000010000e7c82 */ /* 0x000fe20008000000 */
[----:B------:R-:W-:Y:S01]  /*36a0*/  UMOV UR15, 0x40000040 ;  /* 0x40000040000f7882 */ /* 0x000fe20000000000 */
[----:B------:R-:W-:Y:S01]  /*36b0*/  UIADD3 UR7, UR6, 0x282, URZ ;  /* 0x0000028206077890 */ /* 0x000fe2000fffe03f */
[----:B------:R-:W-:Y:S02]  /*36c0*/  WARPGROUP.DEPBAR.LE gsb0, 0x0 ;  /* 0x00008000000079c5 */ /* 0x000fe40000010000 */
[----:B------:R-:W-:-:S06]  /*36d0*/  WARPGROUP.ARRIVE ;  /* 0x00000000000079c5 */ /* 0x000fcc0000000000 */
[----:B------:R-:W-:Y:S01]  /*36e0*/  IGMMA.64x16x32.S8.S8 R136, gdesc[UR12], R136, gsb0 ;  /* 0x006000000c8879f1 */ /* 0x000fe20008041088 */
        /* <DEDUP_REMOVED lines=173> */
[----:B------:R-:W-:Y:S01]  /*41c0*/  UMOV UR10, UR5 ;  /* 0x00000005000a7c82 */ /* 0x000fe20008000000 */
[----:B------:R-:W-:Y:S01]  /*41d0*/  UIADD3 UR5, UR6, 0x186, URZ ;  /* 0x0000018606057890 */ /* 0x000fe2000fffe03f */
[----:B------:R-:W-:Y:S02]  /*41e0*/  WARPGROUP.DEPBAR.LE gsb0, 0x0 ;  /* 0x00008000000079c5 */ /* 0x000fe40000010000 */
[----:B------:R-:W-:-:S06]  /*41f0*/  WARPGROUP.ARRIVE ;  /* 0x00000000000079c5 */ /* 0x000fcc0000000000 */
[----:B------:R-:W-:Y:S01]  /*4200*/  IGMMA.64x16x32.S8.S8 R24, gdesc[UR12], R24, gsb0 ;  /* 0x006000000c1879f1 */ /* 0x000fe20008041018 */
[----:B------:R-:W-:Y:S02]  /*4210*/  UIADD3 UR12, UR6, 0x106, URZ ;  /* 0x00000106060c7890 */ /* 0x000fe4000fffe03f */
        /* <DEDUP_REMOVED lines=86> */
[----:B------:R-:W-:Y:S01]  /*4780*/  BPT.TRAP 0x1 ;  /* 0x000000040000795c */ /* 0x000fe20000300000 */
.L_x_23:
[----:B01----:R-:W-:Y:S01]  /*4790*/  IMAD R4, R3, 0x8, R6 ;  /* 0x0000000803047824 */ /* 0x003fe200078e0206 */
[----:B------:R-:W-:-:S03]  /*47a0*/  ISETP.GT.U32.AND P1, PT, R19, 0x1, PT ;  /* 0x000000011300780c */ /* 0x000fc60003f24070 */
[----:B------:R-:W-:-:S05]  /*47b0*/  VIADD R4, R4, 0x20 ;  /* 0x0000002004047836 */ /* 0x000fca0000000000 */
[----:B------:R-:W-:-:S04]  /*47c0*/  PRMT R4, RZ, 0x654, R4 ;  /* 0x00000654ff047816 */ /* 0x000fc80000000004 */
[----:B------:R0:W-:Y:S01]  /*47d0*/  SYNCS.ARRIVE.TRANS64.RED.A1T0 RZ, [R4+URZ], RZ ;  /* 0x000000ff04ff79a7 */ /* 0x0001e2000810043f */
[----:B------:R-:W-:Y:S05]  /*47e0*/  @P1 BRA `(.L_x_24) ;  /* 0x0000000000041947 */ /* 0x000fea0003800000 */
[----:B------:R-:W-:Y:S01]  /*47f0*/  BPT.TRAP 0x1 ;  /* 0x000000040000795c */ /* 0x000fe20000300000 */
.L_x_24:
[----:B------:R-:W-:Y:S01]  /*4800*/  UIADD3 UR4, UR4, 0x1, URZ ;  /* 0x0000000104047890 */ /* 0x000fe2000fffe03f */
[C---:B------:R-:W-:Y:S01]  /*4810*/  ISETP.GT.AND P2, PT, R0.reuse, 0x1, PT ;  /* 0x000000010000780c */ /* 0x040fe20003f44270 */
[----:B------:R-:W-:Y:S02]  /*4820*/  VIADD R3, R3, 0x1 ;  /* 0x0000000103037836 */ /* 0x000fe40000000000 */
[----:B------:R-:W-:Y:S01]  /*4830*/  UISETP.NE.AND UP0, UPT, UR4, 0x4, UPT ;  /* 0x000000040400788c */ /* 0x000fe2000bf05270 */
[----:B------:R-:W-:Y:S02]  /*4840*/  VIADD R0, R0, 0xffffffff ;  /* 0xffffffff00007836 */ /* 0x000fe40000000000 */
[C---:B------:R-:W-:Y:S01]  /*4850*/  ISETP.NE.AND P1, PT, R3.reuse, 0x4, PT ;  /* 0x000000040300780c */ /* 0x040fe20003f25270 */
[----:B------:R-:W-:Y:S02]  /*4860*/  USEL UR5, URZ, 0x1, UP0 ;  /* 0x000000013f057887 */ /* 0x000fe40008000000 */
[----:B------:R-:W-:Y:S01]  /*4870*/  USEL UR4, UR4, URZ, UP0 ;  /* 0x0000003f04047287 */ /* 0x000fe20008000000 */
[----:B------:R-:W-:-:S03]  /*4880*/  SEL R3, R3, RZ, P1 ;  /* 0x000000ff03037207 */ /* 0x000fc60000800000 */
[----:B------:R-:W-:Y:S01]  /*4890*/  LOP3.LUT R7, R7, UR5, RZ, 0x3c, !PT ;  /* 0x0000000507077c12 */ /* 0x000fe2000f8e3cff */
[----:B------:R-:W-:Y:S07]  /*48a0*/  @P2 BRA `(.L_x_25) ;  /* 0xffffffe400402947 */ /* 0x000fee000383ffff */
.L_x_18:
[----:B------:R-:W3:Y:S02]  /*48b0*/  LDC R0, c[0x0][0x28c] ;  /* 0x0000a300ff007b82 */ /* 0x000ee40000000800 */
[----:B---3--:R-:W-:-:S13]  /*48c0*/  ISETP.GE.AND P1, PT, R0, 0x1, PT ;  /* 0x000000010000780c */ /* 0x008fda0003f26270 */
[----:B------:R-:W-:Y:S05]  /*48d0*/  @!P1 BRA `(.L_x_26) ;  /* 0x0000000000389947 */ /* 0x000fea0003800000 */
[----:B------:R-:W-:Y:S05]  /*48e0*/  @!P0 BRA `(.L_x_27) ;  /* 0x0000000000048947 */ /* 0x000fea0003800000 */
[----:B------:R-:W-:Y:S01]  /*48f0*/  BPT.TRAP 0x1 ;  /* 0x000000040000795c */ /* 0x000fe20000300000 */
.L_x_27:
[----:B------:R-:W-:Y:S01]  /*4900*/  UISETP.LT.AND UP0, UPT, UR38, 0x1, UPT ;  /* 0x000000012600788c */ /* 0x000fe2000bf01270 */
[----:B------:R-:W-:-:S03]  /*4910*/  ISETP.GT.U32.AND P0, PT, R19, 0x1, PT ;  /* 0x000000011300780c */ /* 0x000fc60003f04070 */
[----:B------:R-:W-:-:S04]  /*4920*/  USEL UR4, UR38, 0x1, UP0 ;  /* 0x0000000126047887 */ /* 0x000fc80008000000 */
[----:B------:R-:W-:-:S04]  /*4930*/  UIADD3 UR4, UR37, UR38, -UR4 ;  /* 0x0000002625047290 */ /* 0x000fc8000fffe804 */
[----:B------:R-:W-:-:S04]  /*4940*/  USHF.L.U32 UR4, UR4, 0x3, URZ ;  /* 0x0000000304047899 */ /* 0x000fc8000800063f */
[----:B------:R-:W-:-:S06]  /*4950*/  ULOP3.LUT UR4, UR4, 0x18, URZ, 0xc0, !UPT ;  /* 0x0000001804047892 */ /* 0x000fcc000f8ec03f */
[----:B------:R-:W-:-:S05]  /*4960*/  IMAD.U32 R3, RZ, RZ, UR4 ;  /* 0x00000004ff037e24 */ /* 0x000fca000f8e00ff */
[----:B------:R-:W-:-:S04]  /*4970*/  IADD3 R0, R6, 0x20, R3 ;  /* 0x0000002006007810 */ /* 0x000fc80007ffe003 */
[----:B------:R-:W-:-:S04]  /*4980*/  PRMT R0, RZ, 0x654, R0 ;  /* 0x00000654ff007816 */ /* 0x000fc80000000000 */
[----:B------:R3:W-:Y:S01]  /*4990*/  SYNCS.ARRIVE.TRANS64.RED.A1T0 RZ, [R0+URZ], RZ ;  /* 0x000000ff00ff79a7 */ /* 0x0007e2000810043f */
[----:B------:R-:W-:Y:S05]  /*49a0*/  @P0 BRA `(.L_x_26) ;  /* 0x0000000000040947 */ /* 0x000fea0003800000 */
[----:B------:R-:W-:Y:S01]  /*49b0*/  BPT.TRAP 0x1 ;  /* 0x000000040000795c */ /* 0x000fe20000300000 */
.L_x_26:
[----:B------:R-:W4:Y:S01]  /*49c0*/  LDC R7, c[0x0][0x288] ;  /* 0x0000a200ff077b82 */ /* 0x000f220000000800 */
[--C-:B---3--:R-:W-:Y:S01]  /*49d0*/  SHF.R.U32.HI R0, RZ, 0x7, R18.reuse ;  /* 0x00000007ff007819 */ /* 0x108fe20000011612 */
[----:B------:R-:W-:Y:S01]  /*49e0*/  UIADD3 UR37, UR38, UR37, URZ ;  /* 0x0000002526257290 */ /* 0x000fe2000fffe03f */
[----:B01----:R-:W-:Y:S01]  /*49f0*/  LOP3.LUT R4, R18, 0x60, RZ, 0xc0, !PT ;  /* 0x0000006012047812 */ /* 0x003fe200078ec0ff */
[----:B------:R-:W-:Y:S01]  /*4a00*/  IMAD R23, R23, 0xf0, RZ ;  /* 0x000000f017177824 */ /* 0x000fe200078e02ff */
[----:B------:R-:W-:Y:S01]  /*4a10*/  LOP3.LUT R0, R0, 0x1, RZ, 0xc0, !PT ;  /* 0x0000000100007812 */ /* 0x000fe200078ec0ff */
[----:B------:R-:W-:Y:S01]  /*4a20*/  USHF.R.U32.HI UR4, URZ, 0x2, UR37 ;  /* 0x000000023f047899 */ /* 0x000fe20008011625 */
[----:B------:R-:W-:Y:S01]  /*4a30*/  SHF.R.U32.HI R3, RZ, 0x2, R18 ;  /* 0x00000002ff037819 */ /* 0x000fe20000011612 */
[----:B------:R-:W-:Y:S01]  /*4a40*/  IMAD.SHL.U32 R8, R18, 0x2, RZ ;  /* 0x0000000212087824 */ /* 0x000fe200078e00ff */
[----:B------:R-:W-:Y:S01]  /*4a50*/  SHF.R.U32.HI R6, RZ, 0x1, R4 ;  /* 0x00000001ff067819 */ /* 0x000fe20000011604 */
[----:B------:R-:W-:Y:S01]  /*4a60*/  IMAD.SHL.U32 R4, R0, 0x40, RZ ;  /* 0x0000004000047824 */ /* 0x000fe200078e00ff */
[----:B------:R-:W-:Y:S01]  /*4a70*/  LOP3.LUT R3, R3, 0x7, RZ, 0xc0, !PT ;  /* 0x0000000703037812 */ /* 0x000fe200078ec0ff */
[----:B------:R-:W-:Y:S01]  /*4a80*/  ULOP3.LUT UR4, UR4, 0x1, URZ, 0xc0, !UPT ;  /* 0x0000000104047892 */ /* 0x000fe2000f8ec03f */
[----:B------:R-:W-:Y:S01]  /*4a90*/  SHF.R.S32.HI R14, RZ, 0x1f, R22 ;  /* 0x0000001fff0e7819 */ /* 0x000fe20000011416 */
[----:B------:R-:W-:Y:S01]  /*4aa0*/  ULDC UR8, c[0x0][0x284] ;  /* 0x0000a10000087ab9 */ /* 0x000fe20000000800 */
[--C-:B------:R-:W-:Y:S01]  /*4ab0*/  IADD3 R5, RZ, -R6, -R3.reuse ;  /* 0x80000006ff057210 */ /* 0x100fe20007ffe803 */
[----:B------:R-:W-:Y:S01]  /*4ac0*/  UISETP.GT.U32.AND UP1, UPT, UR37, 0x3, UPT ;  /* 0x000000032500788c */ /* 0x000fe2000bf24070 */
[----:B------:R-:W-:Y:S01]  /*4ad0*/  LOP3.LUT R3, R4, 0x40, R3, 0xe2, !PT ;  /* 0x0000004004037812 */ /* 0x000fe200078ee203 */
[----:B------:R-:W-:Y:S01]  /*4ae0*/  UISETP.NE.U32.AND UP0, UPT, UR4, 0x1, UPT ;  /* 0x000000010400788c */ /* 0x000fe2000bf05070 */
[----:B------:R-:W-:Y:S01]  /*4af0*/  LOP3.LUT R4, R18, 0x3, RZ, 0xc0, !PT ;  /* 0x0000000312047812 */ /* 0x000fe200078ec0ff */
[----:B------:R-:W-:Y:S01]  /*4b00*/  ULDC.64 UR6, c[0x0][0x5d0] ;  /* 0x0001740000067ab9 */ /* 0x000fe20000000a00 */
[C---:B------:R-:W-:Y:S01]  /*4b10*/  LOP3.LUT R8, R23.reuse, 0x6, R8, 0xf8, !PT ;  /* 0x0000000617087812 */ /* 0x040fe200078ef808 */
[----:B------:R-:W-:Y:S01]  /*4b20*/  UISETP.LT.U32.AND UP1, UPT, UR38, 0x4, UP1 ;  /* 0x000000042600788c */ /* 0x000fe20008f21070 */
[----:B------:R-:W-:Y:S01]  /*4b30*/  IMAD R0, R0, -0x40, R5 ;  /* 0xffffffc000007824 */ /* 0x000fe200078e0205 */
[----:B----4-:R-:W-:Y:S01]  /*4b40*/  ISETP.GE.AND P0, PT, R23, R7, PT ;  /* 0x000000071700720c */ /* 0x010fe20003f06270 */
[----:B------:R-:W-:Y:S01]  /*4b50*/  IMAD R12, R4, -0x2, R7 ;  /* 0xfffffffe040c7824 */ /* 0x000fe200078e0207 */
[----:B------:R-:W-:Y:S01]  /*4b60*/  UISETP.GT.U32.AND UP0, UPT, UR38, 0x3, !UP0 ;  /* 0x000000032600788c */ /* 0x000fe2000c704070 */
[----:B------:R-:W-:Y:S01]  /*4b70*/  IMAD.SHL.U32 R7, R144, 0x80, RZ ;  /* 0x0000008090077824 */ /* 0x000fe200078e00ff */
[----:B------:R-:W-:Y:S01]  /*4b80*/  SHF.R.S32.HI R9, RZ, 0x1f, R8 ;  /* 0x0000001fff097819 */ /* 0x000fe20000011408 */
[----:B------:R-:W-:Y:S01]  /*4b90*/  IMAD R5, R14, UR6, RZ ;  /* 0x000000060e057c24 */ /* 0x000fe2000f8e02ff */
[----:B------:R-:W-:Y:S01]  /*4ba0*/  USEL UR5, URZ, 0x1, !UP1 ;  /* 0x000000013f057887 */ /* 0x000fe2000c800000 */
[----:B------:R-:W-:Y:S01]  /*4bb0*/  IMAD.WIDE R10, R144, 0x80, RZ ;  /* 0x00000080900a7825 */ /* 0x000fe200078e02ff */
[C---:B------:R-:W-:Y:S01]  /*4bc0*/  ISETP.GE.OR P0, PT, R7.reuse, UR8, P0 ;  /* 0x0000000807007c0c */ /* 0x040fe20008706670 */
[----:B------:R-:W-:Y:S01]  /*4bd0*/  USEL UR4, URZ, 0x1, !UP0 ;  /* 0x000000013f047887 */ /* 0x000fe2000c000000 */
[----:B------:R-:W-:Y:S01]  /*4be0*/  IADD3 R0, -R7, UR8, R0 ;  /* 0x0000000807007c10 */ /* 0x000fe2000fffe100 */
[C---:B------:R-:W-:Y:S01]  /*4bf0*/  IMAD R13, R22.reuse, UR7, R5 ;  /* 0x00000007160d7c24 */ /* 0x040fe2000f8e0205 */
[----:B------:R-:W-:Y:S01]  /*4c00*/  ULOP3.LUT UR37, UR37, 0x3, URZ, 0xc0, !UPT ;  /* 0x0000000325257892 */ /* 0x000fe2000f8ec03f */
[----:B------:R-:W-:Y:S01]  /*4c10*/  IMAD.WIDE.U32 R4, R22, UR6, R8 ;  /* 0x0000000616047c25 */ /* 0x000fe2000f8e0008 */
[----:B------:R-:W-:Y:S01]  /*4c20*/  ULOP3.LUT UR36, UR4, UR36, UR5, 0x96, !UPT ;  /* 0x0000002404247292 */ /* 0x000fe2000f8e9605 */
[----:B------:R-:W-:-:S02]  /*4c30*/  LOP3.LUT R153, R10, R3, R6, 0xfe, !PT ;  /* 0x000000030a997212 */ /* 0x000fc400078efe06 */
[----:B------:R-:W-:Y:S02]  /*4c40*/  IMAD.IADD R5, R5, 0x1, R13 ;  /* 0x0000000105057824 */ /* 0x000fe400078e020d */
[----:B------:R-:W-:Y:S02]  /*4c50*/  IMAD.IADD R3, R12, 0x1, -R23 ;  /* 0x000000010c037824 */ /* 0x000fe400078e0a17 */
[----:B------:R-:W-:Y:S01]  /*4c60*/  IMAD.MOV.U32 R144, RZ, RZ, -0x1 ;  /* 0xffffffffff907424 */ /* 0x000fe200078e00ff */
[----:B------:R-:W-:Y:S06]  /*4c70*/  @P0 BRA `(.L_x_28) ;  /* 0x0000006000f00947 */ /* 0x000fec0003800000 */
[----:B------:R-:W0:Y:S01]  /*4c80*/  LDC.64 R12, c[0x0][0x5c8] ;  /* 0x00017200ff0c7b82 */ /* 0x000e220000000a00 */
[----:B------:R-:W-:Y:S01]  /*4c90*/  ULDC.64 UR4, c[0x0][0x5c0] ;  /* 0x0001700000047ab9 */ /* 0x000fe20000000a00 */
[----:B------:R-:W-:Y:S01]  /*4ca0*/  BSSY B0, `(.L_x_28) ;  /* 0x0000639000007945 */ /* 0x000fe20003800000 */
[-C--:B0-----:R-:W-:Y:S02]  /*4cb0*/  IMAD R6, R11, R12.reuse, RZ ;  /* 0x0000000c0b067224 */ /* 0x081fe400078e02ff */
[----:B------:R-:W-:-:S04]  /*4cc0*/  IMAD.WIDE.U32 R4, R153, R12, R4 ;  /* 0x0000000c99047225 */ /* 0x000fc800078e0004 */
[----:B------:R-:W-:Y:S01]  /*4cd0*/  IMAD R7, R153, R13, R6 ;  /* 0x0000000d99077224 */ /* 0x000fe200078e0206 */
[----:B------:R-:W-:-:S03]  /*4ce0*/  IADD3 R4, P0, R4, UR4, RZ ;  /* 0x0000000404047c10 */ /* 0x000fc6000ff1e0ff */
[----:B------:R-:W-:Y:S01]  /*4cf0*/  IMAD.IADD R7, R5, 0x1, R7 ;  /* 0x0000000105077824 */ /* 0x000fe200078e0207 */
[----:B------:R-:W-:-:S04]  /*4d00*/  LEA R6, P1, R12, R4, 0x3 ;  /* 0x000000040c067211 */ /* 0x000fc800078218ff */
[----:B------:R-:W-:Y:S02]  /*4d10*/  IADD3.X R5, R7, UR5, RZ, P0, !PT ;  /* 0x0000000507057c10 */ /* 0x000fe400087fe4ff */
[----:B-----5:R-:W-:Y:S02]  /*4d20*/  ISETP.NE.AND P0, PT, R146, RZ, PT ;  /* 0x000000ff9200720c */ /* 0x020fe40003f05270 */
[----:B------:R-:W-:-:S11]  /*4d30*/  LEA.HI.X R7, R12, R5, R13, 0x3, P1 ;  /* 0x000000050c077211 */ /* 0x000fd600008f1c0d */
[----:B------:R-:W-:Y:S05]  /*4d40*/  @!P0 BRA `(.L_x_29) ;  /* 0x0000004800288947 */ /* 0x000fea0003800000 */
[----:B------:R-:W0:Y:S01]  /*4d50*/  LDC.64 R148, c[0x0][0x5b0] ;  /* 0x00016c00ff947b82 */ /* 0x000e220000000a00 */
[----:B------:R-:W-:Y:S01]  /*4d60*/  ULDC.64 UR4, c[0x0][0x5b8] ;  /* 0x00016e0000047ab9 */ /* 0x000fe20000000a00 */
[----:B------:R-:W-:Y:S01]  /*4d70*/  ISETP.GE.AND P3, PT, R3, 0x1, PT ;  /* 0x000000010300780c */ /* 0x000fe20003f66270 */
[----:B------:R-:W-:Y:S01]  /*4d80*/  IMAD R13, R14, UR4, RZ ;  /* 0x000000040e0d7c24 */ /* 0x000fe2000f8e02ff */
[----:B------:R-:W-:Y:S01]  /*4d90*/  BSSY B1, `(.L_x_30) ;  /* 0x000000e000017945 */ /* 0x000fe20003800000 */
[----:B------:R-:W-:Y:S01]  /*4da0*/  IMAD.WIDE.U32 R20, R22, UR4, R8 ;  /* 0x0000000416147c25 */ /* 0x000fe2000f8e0008 */
[----:B------:R-:W-:Y:S02]  /*4db0*/  ISETP.LT.OR P1, PT, R0, 0x1, !P3 ;  /* 0x000000010000780c */ /* 0x000fe40005f21670 */
[----:B------:R-:W1:Y:S01]  /*4dc0*/  LDC.64 R150, c[0x0][0x5a8] ;  /* 0x00016a00ff967b82 */ /* 0x000e620000000a00 */
[----:B------:R-:W-:Y:S02]  /*4dd0*/  IMAD R13, R22, UR5, R13 ;  /* 0x00000005160d7c24 */ /* 0x000fe4000f8e020d */
[----:B------:R-:W-:-:S02]  /*4de0*/  IMAD.MOV.U32 R14, RZ, RZ, R20 ;  /* 0x000000ffff0e7224 */ /* 0x000fc400078e0014 */
[----:B------:R-:W-:Y:S02]  /*4df0*/  IMAD.IADD R15, R21, 0x1, R13 ;  /* 0x00000001150f7824 */ /* 0x000fe400078e020d */
[-C--:B0-----:R-:W-:Y:S02]  /*4e00*/  IMAD R10, R11, R148.reuse, RZ ;  /* 0x000000940b0a7224 */ /* 0x081fe400078e02ff */
[----:B------:R-:W-:-:S04]  /*4e10*/  IMAD.WIDE.U32 R8, R153, R148, R14 ;  /* 0x0000009499087225 */ /* 0x000fc800078e000e */
[----:B------:R-:W-:Y:S01]  /*4e20*/  IMAD R23, R153, R149, R10 ;  /* 0x0000009599177224 */ /* 0x000fe200078e020a */
[----:B-1----:R-:W-:-:S04]  /*4e30*/  IADD3 R8, P0, R8, R150, RZ ;  /* 0x0000009608087210 */ /* 0x002fc80007f1e0ff */
[----:B------:R-:W-:Y:S01]  /*4e40*/  IADD3.X R9, R151, R9, R23, P0, !PT ;  /* 0x0000000997097210 */ /* 0x000fe200007fe417 */
[----:B------:R-:W-:Y:S08]  /*4e50*/  @P1 BRA `(.L_x_31) ;  /* 0x0000000000041947 */ /* 0x000ff00003800000 */
[----:B--2---:R0:W5:Y:S02]  /*4e60*/  LDG.E.U8 R147, desc[UR58][R8.64] ;  /* 0x0000003a08937981 */ /* 0x004164000c1e1100 */
.L_x_31:
[----:B------:R-:W-:Y:S05]  /*4e70*/  BSYNC B1 ;  /* 0x0000000000017941 */ /* 0x000fea0003800000 */
.L_x_30:
[----:B-----5:R-:W-:Y:S01]  /*4e80*/  LOP3.LUT R12, R147, 0xffff, RZ, 0xc0, !PT ;  /* 0x0000ffff930c7812 */ /* 0x020fe200078ec0ff */
[----:B------:R-:W-:Y:S01]  /*4e90*/  IMAD.SHL.U32 R10, R148, 0x8, RZ ;  /* 0x00000008940a7824 */ /* 0x000fe200078e00ff */
[----:B------:R-:W-:Y:S01]  /*4ea0*/  ISETP.GE.AND P2, PT, R3, 0x2, PT ;  /* 0x000000020300780c */ /* 0x000fe20003f46270 */
[----:B------:R-:W-:Y:S01]  /*4eb0*/  BSSY B1, `(.L_x_32) ;  /* 0x000000e000017945 */ /* 0x000fe20003800000 */
[----:B------:R-:W-:Y:S02]  /*4ec0*/  PRMT R13, R12, 0x8880, RZ ;  /* 0x000088800c0d7816 */ /* 0x000fe400000000ff */
[----:B------:R-:W-:Y:S02]  /*4ed0*/  ISETP.LT.OR P0, PT, R0, 0x1, !P2 ;  /* 0x000000010000780c */ /* 0x000fe40005701670 */
[----:B------:R-:W-:Y:S01]  /*4ee0*/  SHF.L.U64.HI R11, R148, 0x3, R149 ;  /* 0x00000003940b7819 */ /* 0x000fe20000010295 */
[----:B------:R-:W-:-:S04]  /*4ef0*/  IMAD R12, R13, R146, RZ ;  /* 0x000000920d0c7224 */ /* 0x000fc800078e02ff */
[----:B------:R-:W-:Y:S02]  /*4f00*/  @!P1 IMAD R13, R136, R145, R12 ;  /* 0x00000091880d9224 */ /* 0x000fe400078e020c */
[----:B------:R-:W-:-:S03]  /*4f10*/  IMAD.WIDE.U32 R10, R153, R148, R10 ;  /* 0x00000094990a7225 */ /* 0x000fc600078e000a */
[----:B------:R1:W-:Y:S01]  /*4f20*/  @!P1 STG.E.U8 desc[UR58][R4.64], R13 ;  /* 0x0000000d04009986 */ /* 0x0003e2000c10113a */
[----:B------:R-:W-:Y:S01]  /*4f30*/  IADD3 R10, P4, P5, R20, R150, R10 ;  /* 0x00000096140a7210 */ /* 0x000fe20007d9e00a */
[----:B------:R-:W-:Y:S01]  /*4f40*/  IMAD.IADD R20, R23, 0x1, R11 ;  /* 0x0000000117147824 */ /* 0x000fe200078e020b */
[----:B------:R-:W-:Y:S11]  /*4f50*/  @P0 BRA `(.L_x_33) ;  /* 0x00000000000c0947 */ /* 0x000ff60003800000 */
[----:B--2---:R-:W1:Y:S02]  /*4f60*/  LDG.E.U8 R147, desc[UR58][R8.64+0x1] ;  /* 0x0000013a08937981 */ /* 0x004e64000c1e1100 */
[----:B-1----:R-:W-:-:S05]  /*4f70*/  PRMT R13, R147, 0x8880, RZ ;  /* 0x00008880930d7816 */ /* 0x002fca00000000ff */
[----:B------:R-:W-:-:S07]  /*4f80*/  IMAD R12, R13, R146, RZ ;  /* 0x000000920d0c7224 */ /* 0x000fce00078e02ff */
.L_x_33:
[----:B------:R-:W-:Y:S05]  /*4f90*/  BSYNC B1 ;  /* 0x0000000000017941 */ /* 0x000fea0003800000 */
.L_x_32:
[C---:B------:R-:W-:Y:S01]  /*4fa0*/  ISETP.LT.OR P3, PT, R0.reuse, 0x9, !P3 ;  /* 0x000000090000780c */ /* 0x040fe20005f61670 */
[----:B------:R-:W-:Y:S01]  /*4fb0*/  @!P0 IMAD R137, R137, R145, R12 ;  /* 0x0000009189898224 */ /* 0x000fe200078e020c */
[----:B------:R-:W-:Y:S01]  /*4fc0*/  ISETP.GE.AND P1, PT, R3, 0x9, PT ;  /* 0x000000090300780c */ /* 0x000fe20003f26270 */
[----:B------:R-:W-:Y:S01]  /*4fd0*/  BSSY B1, `(.L_x_34) ;  /* 0x000000b000017945 */ /* 0x000fe20003800000 */
[----:B------:R-:W-:Y:S02]  /*4fe0*/  IADD3.X R11, R15, R151, R20, P4, P5 ;  /* 0x000000970f0b7210 */ /* 0x000fe400027ea414 */
[----:B------:R3:W-:Y:S01]  /*4ff0*/  @!P0 STG.E.U8 desc[UR58][R4.64+0x1], R137 ;  /* 0x0000018904008986 */ /* 0x0007e2000c10113a */
[----:B------:R-:W-:Y:S02]  /*5000*/  ISETP.GE.AND P0, PT, R3, 0xa, PT ;  /* 0x0000000a0300780c */ /* 0x000fe40003f06270 */
[C---:B------:R-:W-:Y:S02]  /*5010*/  ISETP.LT.OR P2, PT, R0.reuse, 0x9, !P2 ;  /* 0x000000090000780c */ /* 0x040fe40005741670 */
[----:B------:R-:W-:-:S02]  /*5020*/  ISETP.LT.OR P5, PT, R0, 0x1, !P1 ;  /* 0x000000010000780c */ /* 0x000fc40004fa1670 */
[----:B------:R-:W-:Y:S01]  /*5030*/  ISETP.LT.OR P4, PT, R0, 0x1, !P0 ;  /* 0x000000010000780c */ /* 0x000fe20004781670 */
[----:B------:R-:W-:-:S12]  /*5040*/  @P3 BRA `(.L_x_35) ;  /* 0x00000000000c3947 */ /* 0x000fd80003800000 */
[----:B--2---:R-:W1:Y:S02]  /*5050*/  LDG.E.U8 R147, desc[UR58][R10.64] ;  /* 0x0000003a0a937981 */ /* 0x004e64000c1e1100 */
[----:B-1----:R-:W-:-:S05]  /*5060*/  PRMT R13, R147, 0x8880, RZ ;  /* 0x00008880930d7816 */ /* 0x002fca00000000ff */
[----:B------:R-:W-:-:S07]  /*5070*/  IMAD R12, R13, R146, RZ ;  /* 0x000000920d0c7224 */ /* 0x000fce00078e02ff */
.L_x_35:
[----:B------:R-:W-:Y:S05]  /*5080*/  BSYNC B1 ;  /* 0x0000000000017941 */ /* 0x000fea0003800000 */
.L_x_34:
[----:B-1----:R-:W-:Y:S01]  /*5090*/  @!P3 IMAD R13, R138, R145, R12 ;  /* 0x000000918a0db224 */ /* 0x002fe200078e020c */
[----:B------:R-:W-:Y:S04]  /*50a0*/  BSSY B1, `(.L_x_36) ;  /* 0x0000006000017945 */ /* 0x000fe80003800000 */
[----:B------:R1:W-:Y:S01]  /*50b0*/  @!P3 STG.E.U8 desc[UR58][R6.64], R13 ;  /* 0x0000000d0600b986 */ /* 0x0003e2000c10113a */
[----:B------:R-:W-:Y:S05]  /*50c0*/  @P2 BRA `(.L_x_37) ;  /* 0x00000000000c2947 */ /* 0x000fea0003800000 */
[----:B--2---:R-:W1:Y:S02]  /*50d0*/  LDG.E.U8 R147, desc[UR58][R10.64+0x1] ;  /* 0x0000013a0a937981 */ /* 0x004e64000c1e1100 */
[----:B-1----:R-:W-:-:S05]  /*50e0*/  PRMT R13, R147, 0x8880, RZ ;  /* 0x00008880930d7816 */ /* 0x002fca00000000ff */
[----:B------:R-:W-:-:S07]  /*50f0*/  IMAD R12, R13, R146, RZ ;  /* 0x000000920d0c7224 */ /* 0x000fce00078e02ff */
.L_x_37:
[----:B------:R-:W-:Y:S05]  /*5100*/  BSYNC B1 ;  /* 0x0000000000017941 */ /* 0x000fea0003800000 */
.L_x_36:
[----:B------:R-:W-:Y:S01]  /*5110*/  @!P2 IMAD R139, R139, R145, R12 ;  /* 0x000000918b8ba224 */ /* 0x000fe200078e020c */
[----:B------:R-:W-:Y:S04]  /*5120*/  BSSY B1, `(.L_x_38) ;  /* 0x0000006000017945 */ /* 0x000fe80003800000 */
[----:B------:R4:W-:Y:S01]  /*5130*/  @!P2 STG.E.U8 desc[UR58][R6.64+0x1], R139 ;  /* 0x0000018b0600a986 */ /* 0x0009e2000c10113a */
[----:B------:R-:W-:Y:S05]  /*5140*/  @P5 BRA `(.L_x_39) ;  /* 0x00000000000c5947 */ /* 0x000fea0003800000 */
[----:B--2---:R-:W1:Y:S02]  /*5150*/  LDG.E.U8 R147, desc[UR58][R8.64+0x8] ;  /* 0x0000083a08937981 */ /* 0x004e64000c1e1100 */
[----:B-1----:R-:W-:-:S05]  /*5160*/  PRMT R13, R147, 0x8880, RZ ;  /* 0x00008880930d7816 */ /* 0x002fca00000000ff */
[----:B------:R-:W-:-:S07]  /*5170*/  IMAD R12, R13, R146, RZ ;  /* 0x000000920d0c7224 */ /* 0x000fce00078e02ff */
.L_x_39:
[----:B------:R-:W-:Y:S05]  /*5180*/  BSYNC B1 ;  /* 0x0000000000017941 */ /* 0x000fea0003800000 */
.L_x_38:
[----:B-1----:R-:W-:Y:S01]  /*5190*/  @!P5 IMAD R13, R140, R145, R12 ;  /* 0x000000918c0dd224 */ /* 0x002fe200078e020c */
[----:B------:R-:W-:Y:S04]  /*51a0*/  BSSY B1, `(.L_x_40) ;  /* 0x0000006000017945 */ /* 0x000fe80003800000 */
[----:B------:R1:W-:Y:S01]  /*51b0*/  @!P5 STG.E.U8 desc[UR58][R4.64+0x8], R13 ;  /* 0x0000080d0400d986 */ /* 0x0003e2000c10113a */
[----:B------:R-:W-:Y:S05]  /*51c0*/  @P4 BRA `(.L_x_41) ;  /* 0x00000000000c4947 */ /* 0x000fea0003800000 */
[----:B--2---:R-:W1:Y:S02]  /*51d0*/  LDG.E.U8 R147, desc[UR58][R8.64+0x9] ;  /* 0x0000093a08937981 */ /* 0x004e64000c1e1100 */
[----:B-1----:R-:W-:-:S05]  /*51e0*/  PRMT R13, R147, 0x8880, RZ ;  /* 0x00008880930d7816 */ /* 0x002fca00000000ff */
[----:B------:R-:W-:-:S07]  /*51f0*/  IMAD R12, R13, R146, RZ ;  /* 0x000000920d0c7224 */ /* 0x000fce00078e02ff */
.L_x_41:
[----:B------:R-:W-:Y:S05]  /*5200*/  BSYNC B1 ;  /* 0x0000000000017941 */ /* 0x000fea0003800000 */
.L_x_40:
[C---:B------:R-:W-:Y:S01]  /*5210*/  ISETP.LT.OR P1, PT, R0.reuse, 0x9, !P1 ;  /* 0x000000090000780c */ /* 0x040fe20004f21670 */
[----:B------:R-:W-:Y:S01]  /*5220*/  @!P4 IMAD R141, R141, R145, R12 ;  /* 0x000000918d8dc224 */ /* 0x000fe200078e020c */
[C---:B------:R-:W-:Y:S01]  /*5230*/  ISETP.GE.AND P3, PT, R3.reuse, 0x11, PT ;  /* 0x000000110300780c */ /* 0x040fe20003f66270 */
[----:B------:R-:W-:Y:S01]  /*5240*/  BSSY B1, `(.L_x_42) ;  /* 0x000000a000017945 */ /* 0x000fe20003800000 */
[----:B------:R-:W-:Y:S02]  /*5250*/  ISETP.GE.AND P2, PT, R3, 0x12, PT ;  /* 0x000000120300780c */ /* 0x000fe40003f46270 */
[----:B------:R0:W-:Y:S01]  /*5260*/  @!P4 STG.E.U8 desc[UR58][R4.64+0x9], R141 ;  /* 0x0000098d0400c986 */ /* 0x0001e2000c10113a */
[C---:B------:R-:W-:Y:S02]  /*5270*/  ISETP.LT.OR P0, PT, R0.reuse, 0x9, !P0 ;  /* 0x000000090000780c */ /* 0x040fe40004701670 */
[C---:B------:R-:W-:Y:S02]  /*5280*/  ISETP.LT.OR P5, PT, R0.reuse, 0x1, !P3 ;  /* 0x000000010000780c */ /* 0x040fe40005fa1670 */
[----:B------:R-:W-:-:S02]  /*5290*/  ISETP.LT.OR P4, PT, R0, 0x1, !P2 ;  /* 0x000000010000780c */ /* 0x000fc40005781670 */
[----:B------:R-:W-:Y:S11]  /*52a0*/  @P1 BRA `(.L_x_43) ;  /* 0x00000000000c1947 */ /* 0x000ff60003800000 */
[----:B--2---:R-:W1:Y:S02]  /*52b0*/  LDG.E.U8 R147, desc[UR58][R10.64+0x8] ;  /* 0x0000083a0a937981 */ /* 0x004e64000c1e1100 */
[----:B-1----:R-:W-:-:S05]  /*52c0*/  PRMT R13, R147, 0x8880, RZ ;  /* 0x00008880930d7816 */ /* 0x002fca00000000ff */
[----:B------:R-:W-:-:S07]  /*52d0*/  IMAD R12, R13, R146, RZ ;  /* 0x000000920d0c7224 */ /* 0x000fce00078e02ff */
.L_x_43:
[----:B------:R-:W-:Y:S05]  /*52e0*/  BSYNC B1 ;  /* 0x0000000000017941 */ /* 0x000fea0003800000 */
.L_x_42:
[----:B-1----:R-:W-:Y:S01]  /*52f0*/  @!P1 IMAD R13, R142, R145, R12 ;  /* 0x000000918e0d9224 */ /* 0x002fe200078e020c */
[----:B------:R-:W-:Y:S04]  /*5300*/  BSSY B1, `(.L_x_44) ;  /* 0x0000006000017945 */ /* 0x000fe80003800000 */
[----:B------:R1:W-:Y:S01]  /*5310*/  @!P1 STG.E.U8 desc[UR58][R6.64+0x8], R13 ;  /* 0x0000080d06009986 */ /* 0x0003e2000c10113a */
[----:B------:R-:W-:Y:S05]  /*5320*/  @P0 BRA `(.L_x_45) ;  /* 0x00000000000c0947 */ /* 0x000fea0003800000 */
[----:B--2---:R-:W1:Y:S02]  /*5330*/  LDG.E.U8 R147, desc[UR58][R10.64+0x9] ;  /* 0x0000093a0a937981 */ /* 0x004e64000c1e1100 */
[----:B-1----:R-:W-:-:S05]  /*5340*/  PRMT R13, R147, 0x8880, RZ ;  /* 0x00008880930d7816 */ /* 0x002fca00000000ff */
[----:B------:R-:W-:-:S07]  /*5350*/  IMAD R12, R13, R146, RZ ;  /* 0x000000920d0c7224 */ /* 0x000fce00078e02ff */
.L_x_45:
[----:B------:R-:W-:Y:S05]  /*5360*/  BSYNC B1 ;  /* 0x0000000000017941 */ /* 0x000fea0003800000 */
.L_x_44:
[----:B------:R-:W-:Y:S01]  /*5370*/  @!P0 IMAD R143, R143, R145, R12 ;  /* 0x000000918f8f8224 */ /* 0x000fe200078e020c */
[----:B------:R-:W-:Y:S04]  /*5380*/  BSSY B1, `(.L_x_46) ;  /* 0x0000006000017945 */ /* 0x000fe80003800000 */
[----:B------:R0:W-:Y:S01]  /*5390*/  @!P0 STG.E.U8 desc[UR58][R6.64+0x9], R143 ;  /* 0x0000098f06008986 */ /* 0x0001e2000c10113a */
[----:B------:R-:W-:Y:S05]  /*53a0*/  @P5 BRA `(.L_x_47) ;  /* 0x00000000000c5947 */ /* 0x000fea0003800000 */
[----:B--2---:R-:W1:Y:S02]  /*53b0*/  LDG.E.U8 R147, desc[UR58][R8.64+0x10] ;  /* 0x0000103a08937981 */ /* 0x004e64000c1e1100 */
[----:B-1----:R-:W-:-:S05]  /*53c0*/  PRMT R13, R147, 0x8880, RZ ;  /* 0x00008880930d7816 */ /* 0x002fca00000000ff */
[----:B------:R-:W-:-:S07]  /*53d0*/  IMAD R12, R13, R146, RZ ;  /* 0x000000920d0c7224 */ /* 0x000fce00078e02ff */
.L_x_47:
[----:B------:R-:W-:Y:S05]  /*53e0*/  BSYNC B1 ;  /* 0x0000000000017941 */ /* 0x000fea0003800000 */
.L_x_46:
[----:B-1----:R-:W-:Y:S01]  /*53f0*/  @!P5 IMAD R13, R128, R145, R12 ;  /* 0x00000091800dd224 */ /* 0x002fe200078e020c */
[----:B------:R-:W-:Y:S04]  /*5400*/  BSSY B1, `(.L_x_48) ;  /* 0x0000006000017945 */ /* 0x000fe80003800000 */
[----:B------:R1:W-:Y:S01]  /*5410*/  @!P5 STG.E.U8 desc[UR58][R4.64+0x10], R13 ;  /* 0x0000100d0400d986 */ /* 0x0003e2000c10113a */
[----:B------:R-:W-:Y:S05]  /*5420*/  @P4 BRA `(.L_x_49) ;  /* 0x00000000000c4947 */ /* 0x000fea0003800000 */
[----:B--2---:R-:W1:Y:S02]  /*5430*/  LDG.E.U8 R147, desc[UR58][R8.64+0x11] ;  /* 0x0000113a08937981 */ /* 0x004e64000c1e1100 */
[----:B-1----:R-:W-:-:S05]  /*5440*/  PRMT R13, R147, 0x8880, RZ ;  /* 0x00008880930d7816 */ /* 0x002fca00000000ff */
[----:B------:R-:W-:-:S07]  /*5450*/  IMAD R12, R13, R146, RZ ;  /* 0x000000920d0c7224 */ /* 0x000fce00078e02ff */
.L_x_49:
[----:B------:R-:W-:Y:S05]  /*5460*/  BSYNC B1 ;  /* 0x0000000000017941 */ /* 0x000fea0003800000 */
.L_x_48:
        /* <DEDUP_REMOVED lines=13> */
.L_x_51:
[----:B------:R-:W-:Y:S05]  /*5540*/  BSYNC B1 ;  /* 0x0000000000017941 */ /* 0x000fea0003800000 */
.L_x_50:
[----:B-1----:R-:W-:Y:S01]  /*5550*/  @!P3 IMAD R13, R130, R145, R12 ;  /* 0x00000091820db224 */ /* 0x002fe200078e020c */
[----:B------:R-:W-:Y:S04]  /*5560*/  BSSY B1, `(.L_x_52) ;  /* 0x0000006000017945 */ /* 0x000fe80003800000 */
[----:B------:R1:W-:Y:S01]  /*5570*/  @!P3 STG.E.U8 desc[UR58][R6.64+0x10], R13 ;  /* 0x0000100d0600b986 */ /* 0x0003e2000c10113a */
[----:B------:R-:W-:Y:S05]  /*5580*/  @P2 BRA `(.L_x_53) ;  /* 0x00000000000c2947 */ /* 0x000fea0003800000 */
[----:B--2---:R-:W1:Y:S02]  /*5590*/  LDG.E.U8 R147, desc[UR58][R10.64+0x11] ;  /* 0x0000113a0a937981 */ /* 0x004e64000c1e1100 */
[----:B-1----:R-:W-:-:S05]  /*55a0*/  PRMT R13, R147, 0x8880, RZ ;  /* 0x00008880930d7816 */ /* 0x002fca00000000ff */
[----:B------:R-:W-:-:S07]  /*55b0*/  IMAD R12, R13, R146, RZ ;  /* 0x000000920d0c7224 */ /* 0x000fce00078e02ff */
.L_x_53:
[----:B------:R-:W-:Y:S05]  /*55c0*/  BSYNC B1 ;  /* 0x0000000000017941 */ /* 0x000fea0003800000 */
.L_x_52:
[----:B------:R-:W-:Y:S01]  /*55d0*/  @!P2 IMAD R131, R131, R145, R12 ;  /* 0x000000918383a224 */ /* 0x000fe200078e020c */
[----:B------:R-:W-:Y:S04]  /*55e0*/  BSSY B1, `(.L_x_54) ;  /* 0x0000006000017945 */ /* 0x000fe80003800000 */
[----:B------:R0:W-:Y:S01]  /*55f0*/  @!P2 STG.E.U8 desc[UR58][R6.64+0x11], R131 ;  /* 0x000011830600a986 */ /* 0x0001e2000c10113a */
[----:B------:R-:W-:Y:S05]  /*5600*/  @P5 BRA `(.L_x_55) ;  /* 0x00000000000c5947 */ /* 0x000fea0003800000 */
[----:B--2---:R-:W1:Y:S02]  /*5610*/  LDG.E.U8 R147, desc[UR58][R8.64+0x18] ;  /* 0x0000183a08937981 */ /* 0x004e64000c1e1100 */
[----:B-1----:R-:W-:-:S05]  /*5620*/  PRMT R13, R147, 0x8880, RZ ;  /* 0x00008880930d7816 */ /* 0x002fca00000000ff */
[----:B------:R-:W-:-:S07]  /*5630*/  IMAD R12, R13, R146, RZ ;  /* 0x000000920d0c7224 */ /* 0x000fce00078e02ff */
.L_x_55:
[----:B------:R-:W-:Y:S05]  /*5640*/  BSYNC B1 ;  /* 0x0000000000017941 */ /* 0x000fea0003800000 */
.L_x_54:
[----:B-1----:R-:W-:Y:S01]  /*5650*/  @!P5 IMAD R13, R132, R145, R12 ;  /* 0x00000091840dd224 */ /* 0x002fe200078e020c */
[----:B------:R-:W-:Y:S04]  /*5660*/  BSSY B1, `(.L_x_56) ;  /* 0x0000006000017945 */ /* 0x000fe80003800000 */
[----:B------:R1:W-:Y:S01]  /*5670*/  @!P5 STG.E.U8 desc[UR58][R4.64+0x18], R13 ;  /* 0x0000180d0400d986 */ /* 0x0003e2000c10113a */
[----:B------:R-:W-:Y:S05]  /*5680*/  @P4 BRA `(.L_x_57) ;  /* 0x00000000000c4947 */ /* 0x000fea0003800000 */
[----:B--2---:R-:W1:Y:S02]  /*5690*/  LDG.E.U8 R147, desc[UR58][R8.64+0x19] ;  /* 0x0000193a08937981 */ /* 0x004e64000c1e1100 */
[----:B-1----:R-:W-:-:S05]  /*56a0*/  PRMT R13, R147, 0x8880, RZ ;  /* 0x00008880930d7816 */ /* 0x002fca00000000ff */
[----:B------:R-:W-:-:S07]  /*56b0*/  IMAD R12, R13, R146, RZ ;  /* 0x000000920d0c7224 */ /* 0x000fce00078e02ff */
.L_x_57:
[----:B------:R-:W-:Y:S05]  /*56c0*/  BSYNC B1 ;  /* 0x0000000000017941 */ /* 0x000fea0003800000 */
.L_x_56:
        /* <DEDUP_REMOVED lines=13> */
.L_x_59:
[----:B------:R-:W-:Y:S05]  /*57a0*/  BSYNC B1 ;  /* 0x0000000000017941 */ /* 0x000fea0003800000 */
.L_x_58:
[----:B-1----:R-:W-:Y:S01]  /*57b0*/  @!P1 IMAD R13, R134, R145, R12 ;  /* 0x00000091860d9224 */ /* 0x002fe200078e020c */
[----:B------:R-:W-:Y:S04]  /*57c0*/  BSSY B1, `(.L_x_60) ;  /* 0x0000006000017945 */ /* 0x000fe80003800000 */
[----:B------:R1:W-:Y:S01]  /*57d0*/  @!P1 STG.E.U8 desc[UR58][R6.64+0x18], R13 ;  /* 0x0000180d06009986 */ /* 0x0003e2000c10113a */
[----:B------:R-:W-:Y:S05]  /*57e0*/  @P0 BRA `(.L_x_61) ;  /* 0x00000000000c0947 */ /* 0x000fea0003800000 */
[----:B--2---:R-:W1:Y:S02]  /*57f0*/  LDG.E.U8 R147, desc[UR58][R10.64+0x19] ;  /* 0x0000193a0a937981 */ /* 0x004e64000c1e1100 */
[----:B-1----:R-:W-:-:S05]  /*5800*/  PRMT R13, R147, 0x8880, RZ ;  /* 0x00008880930d7816 */ /* 0x002fca00000000ff */
[----:B------:R-:W-:-:S07]  /*5810*/  IMAD R12, R13, R146, RZ ;  /* 0x000000920d0c7224 */ /* 0x000fce00078e02ff */
.L_x_61:
[----:B------:R-:W-:Y:S05]  /*5820*/  BSYNC B1 ;  /* 0x0000000000017941 */ /* 0x000fea0003800000 */
.L_x_60:
[----:B------:R-:W-:Y:S01]  /*5830*/  @!P0 IMAD R135, R135, R145, R12 ;  /* 0x0000009187878224 */ /* 0x000fe200078e020c */
[----:B------:R-:W-:Y:S04]  /*5840*/  BSSY B1, `(.L_x_62) ;  /* 0x0000006000017945 */ /* 0x000fe80003800000 */
[----:B------:R0:W-:Y:S01]  /*5850*/  @!P0 STG.E.U8 desc[UR58][R6.64+0x19], R135 ;  /* 0x0000198706008986 */ /* 0x0001e2000c10113a */
[----:B------:R-:W-:Y:S05]  /*5860*/  @P5 BRA `(.L_x_63) ;  /* 0x00000000000c5947 */ /* 0x000fea0003800000 */
[----:B--2---:R-:W1:Y:S02]  /*5870*/  LDG.E.U8 R147, desc[UR58][R8.64+0x20] ;  /* 0x0000203a08937981 */ /* 0x004e64000c1e1100 */
[----:B-1----:R-:W-:-:S05]  /*5880*/  PRMT R13, R147, 0x8880, RZ ;  /* 0x00008880930d7816 */ /* 0x002fca00000000ff */
[----:B------:R-:W-:-:S07]  /*5890*/  IMAD R12, R13, R146, RZ ;  /* 0x000000920d0c7224 */ /* 0x000fce00078e02ff */
.L_x_63:
[----:B------:R-:W-:Y:S05]  /*58a0*/  BSYNC B1 ;  /* 0x0000000000017941 */ /* 0x000fea0003800000 */
.L_x_62:
[----:B-1----:R-:W-:Y:S01]  /*58b0*/  @!P5 IMAD R13, R120, R145, R12 ;  /* 0x00000091780dd224 */ /* 0x002fe200078e020c */
[----:B------:R-:W-:Y:S04]  /*58c0*/  BSSY B1, `(.L_x_64) ;  /* 0x0000006000017945 */ /* 0x000fe80003800000 */
[----:B------:R1:W-:Y:S01]  /*58d0*/  @!P5 STG.E.U8 desc[UR58][R4.64+0x20], R13 ;  /* 0x0000200d0400d986 */ /* 0x0003e2000c10113a */
[----:B------:R-:W-:Y:S05]  /*58e0*/  @P4 BRA `(.L_x_65) ;  /* 0x00000000000c4947 */ /* 0x000fea0003800000 */
[----:B--2---:R-:W1:Y:S02]  /*58f0*/  LDG.E.U8 R147, desc[UR58][R8.64+0x21] ;  /* 0x0000213a08937981 */ /* 0x004e64000c1e1100 */
[----:B-1----:R-:W-:-:S05]  /*5900*/  PRMT R13, R147, 0x8880, RZ ;  /* 0x00008880930d7816 */ /* 0x002fca00000000ff */
[----:B------:R-:W-:-:S07]  /*5910*/  IMAD R12, R13, R146, RZ ;  /* 0x000000920d0c7224 */ /* 0x000fce00078e02ff */
.L_x_65:
[----:B------:R-:W-:Y:S05]  /*5920*/  BSYNC B1 ;  /* 0x0000000000017941 */ /* 0x000fea0003800000 */
.L_x_64:
        /* <DEDUP_REMOVED lines=13> */
.L_x_67:
[----:B------:R-:W-:Y:S05]  /*5a00*/  BSYNC B1 ;  /* 0x0000000000017941 */ /* 0x000fea0003800000 */
.L_x_66:
[----:B-1----:R-:W-:Y:S01]  /*5a10*/  @!P3 IMAD R13, R122, R145, R12 ;  /* 0x000000917a0db224 */ /* 0x002fe200078e020c */
[----:B------:R-:W-:Y:S04]  /*5a20*/  BSSY B1, `(.L_x_68) ;  /* 0x0000006000017945 */ /* 0x000fe80003800000 */
[----:B------:R1:W-:Y:S01]  /*5a30*/  @!P3 STG.E.U8 desc[UR58][R6.64+0x20], R13 ;  /* 0x0000200d0600b986 */ /* 0x0003e2000c10113a */
[----:B------:R-:W-:Y:S05]  /*5a40*/  @P2 BRA `(.L_x_69) ;  /* 0x00000000000c2947 */ /* 0x000fea0003800000 */
[----:B--2---:R-:W1:Y:S02]  /*5a50*/  LDG.E.U8 R147, desc[UR58][R10.64+0x21] ;  /* 0x0000213a0a937981 */ /* 0x004e64000c1e1100 */
[----:B-1----:R-:W-:-:S05]  /*5a60*/  PRMT R13, R147, 0x8880, RZ ;  /* 0x00008880930d7816 */ /* 0x002fca00000000ff */
[----:B------:R-:W-:-:S07]  /*5a70*/  IMAD R12, R13, R146, RZ ;  /* 0x000000920d0c7224 */ /* 0x000fce00078e02ff */
.L_x_69:
[----:B------:R-:W-:Y:S05]  /*5a80*/  BSYNC B1 ;  /* 0x0000000000017941 */ /* 0x000fea0003800000 */
.L_x_68:
[----:B------:R-:W-:Y:S01]  /*5a90*/  @!P2 IMAD R123, R123, R145, R12 ;  /* 0x000000917b7ba224 */ /* 0x000fe200078e020c */
[----:B------:R-:W-:Y:S04]  /*5aa0*/  BSSY B1, `(.L_x_70) ;  /* 0x0000006000017945 */ /* 0x000fe80003800000 */
[----:B------:R0:W-:Y:S01]  /*5ab0*/  @!P2 STG.E.U8 desc[UR58][R6.64+0x21], R123 ;  /* 0x0000217b0600a986 */ /* 0x0001e2000c10113a */
[----:B------:R-:W-:Y:S05]  /*5ac0*/  @P5 BRA `(.L_x_71) ;  /* 0x00000000000c5947 */ /* 0x000fea0003800000 */
[----:B--2---:R-:W1:Y:S02]  /*5ad0*/  LDG.E.U8 R147, desc[UR58][R8.64+0x28] ;  /* 0x0000283a08937981 */ /* 0x004e64000c1e1100 */
[----:B-1----:R-:W-:-:S05]  /*5ae0*/  PRMT R13, R147, 0x8880, RZ ;  /* 0x00008880930d7816 */ /* 0x002fca00000000ff */
[----:B------:R-:W-:-:S07]  /*5af0*/  IMAD R12, R13, R146, RZ ;  /* 0x000000920d0c7224 */ /* 0x000fce00078e02ff */
.L_x_71:
[----:B------:R-:W-:Y:S05]  /*5b00*/  BSYNC B1 ;  /* 0x0000000000017941 */ /* 0x000fea0003800000 */
.L_x_70:
[----:B-1----:R-:W-:Y:S01]  /*5b10*/  @!P5 IMAD R13, R124, R145, R12 ;  /* 0x000000917c0dd224 */ /* 0x002fe200078e020c */
[----:B------:R-:W-:Y:S04]  /*5b20*/  BSSY B1, `(.L_x_72) ;  /* 0x0000006000017945 */ /* 0x000fe80003800000 */
[----:B------:R1:W-:Y:S01]  /*5b30*/  @!P5 STG.E.U8 desc[UR58][R4.64+0x28], R13 ;  /* 0x0000280d0400d986 */ /* 0x0003e2000c10113a */
[----:B------:R-:W-:Y:S05]  /*5b40*/  @P4 BRA `(.L_x_73) ;  /* 0x00000000000c4947 */ /* 0x000fea0003800000 */
[----:B--2---:R-:W1:Y:S02]  /*5b50*/  LDG.E.U8 R147, desc[UR58][R8.64+0x29] ;  /* 0x0000293a08937981 */ /* 0x004e64000c1e1100 */
[----:B-1----:R-:W-:-:S05]  /*5b60*/  PRMT R13, R147, 0x8880, RZ ;  /* 0x00008880930d7816 */ /* 0x002fca00000000ff */
[----:B------:R-:W-:-:S07]  /*5b70*/  IMAD R12, R13, R146, RZ ;  /* 0x000000920d0c7224 */ /* 0x000fce00078e02ff */
.L_x_73:
[----:B------:R-:W-:Y:S05]  /*5b80*/  BSYNC B1 ;  /* 0x0000000000017941 */ /* 0x000fea0003800000 */
.L_x_72:
        /* <DEDUP_REMOVED lines=13> */
.L_x_75:
[----:B------:R-:W-:Y:S05]  /*5c60*/  BSYNC B1 ;  /* 0x0000000000017941 */ /* 0x000fea0003800000 */
.L_x_74:
[----:B-1----:R-:W-:Y:S01]  /*5c70*/  @!P1 IMAD R13, R126, R145, R12 ;  /* 0x000000917e0d9224 */ /* 0x002fe200078e020c */
[----:B------:R-:W-:Y:S04]  /*5c80*/  BSSY B1, `(.L_x_76) ;  /* 0x0000006000017945 */ /* 0x000fe80003800000 */
[----:B------:R1:W-:Y:S01]  /*5c90*/  @!P1 STG.E.U8 desc[UR58][R6.64+0x28], R13 ;  /* 0x0000280d06009986 */ /* 0x0003e2000c10113a */
[----:B------:R-:W-:Y:S05]  /*5ca0*/  @P0 BRA `(.L_x_77) ;  /* 0x00000000000c0947 */ /* 0x000fea0003800000 */
[----:B--2---:R-:W1:Y:S02]  /*5cb0*/  LDG.E.U8 R147, desc[UR58][R10.64+0x29] ;  /* 0x0000293a0a937981 */ /* 0x004e64000c1e1100 */
[----:B-1----:R-:W-:-:S05]  /*5cc0*/  PRMT R13, R147, 0x8880, RZ ;  /* 0x00008880930d7816 */ /* 0x002fca00000000ff */
[----:B------:R-:W-:-:S07]  /*5cd0*/  IMAD R12, R13, R146, RZ ;  /* 0x000000920d0c7224 */ /* 0x000fce00078e02ff */
.L_x_77:
[----:B------:R-:W-:Y:S05]  /*5ce0*/  BSYNC B1 ;  /* 0x0000000000017941 */ /* 0x000fea0003800000 */
.L_x_76:
[----:B------:R-:W-:Y:S01]  /*5cf0*/  @!P0 IMAD R127, R127, R145, R12 ;  /* 0x000000917f7f8224 */ /* 0x000fe200078e020c */
[----:B------:R-:W-:Y:S04]  /*5d00*/  BSSY B1, `(.L_x_78) ;  /* 0x0000006000017945 */ /* 0x000fe80003800000 */
[----:B------:R0:W-:Y:S01]  /*5d10*/  @!P0 STG.E.U8 desc[UR58][R6.64+0x29], R127 ;  /* 0x0000297f06008986 */ /* 0x0001e2000c10113a */
[----:B------:R-:W-:Y:S05]  /*5d20*/  @P5 BRA `(.L_x_79) ;  /* 0x00000000000c5947 */ /* 0x000fea0003800000 */
[----:B--2---:R-:W1:Y:S02]  /*5d30*/  LDG.E.U8 R147, desc[UR58][R8.64+0x30] ;  /* 0x0000303a08937981 */ /* 0x004e64000c1e1100 */
[----:B-1----:R-:W-:-:S05]  /*5d40*/  PRMT R13, R147, 0x8880, RZ ;  /* 0x00008880930d7816 */ /* 0x002fca00000000ff */
[----:B------:R-:W-:-:S07]  /*5d50*/  IMAD R12, R13, R146, RZ ;  /* 0x000000920d0c7224 */ /* 0x000fce00078e02ff */
.L_x_79:
[----:B------:R-:W-:Y:S05]  /*5d60*/  BSYNC B1 ;  /* 0x0000000000017941 */ /* 0x000fea0003800000 */
.L_x_78:
[----:B-1----:R-:W-:Y:S01]  /*5d70*/  @!P5 IMAD R13, R112, R145, R12 ;  /* 0x00000091700dd224 */ /* 0x002fe200078e020c */
[----:B------:R-:W-:Y:S04]  /*5d80*/  BSSY B1, `(.L_x_80) ;  /* 0x0000006000017945 */ /* 0x000fe80003800000 */
[----:B------:R1:W-:Y:S01]  /*5d90*/  @!P5 STG.E.U8 desc[UR58][R4.64+0x30], R13 ;  /* 0x0000300d0400d986 */ /* 0x0003e2000c10113a */
[----:B------:R-:W-:Y:S05]  /*5da0*/  @P4 BRA `(.L_x_81) ;  /* 0x00000000000c4947 */ /* 0x000fea0003800000 */
[----:B--2---:R-:W1:Y:S02]  /*5db0*/  LDG.E.U8 R147, desc[UR58][R8.64+0x31] ;  /* 0x0000313a08937981 */ /* 0x004e64000c1e1100 */
[----:B-1----:R-:W-:-:S05]  /*5dc0*/  PRMT R13, R147, 0x8880, RZ ;  /* 0x00008880930d7816 */ /* 0x002fca00000000ff */
[----:B------:R-:W-:-:S07]  /*5dd0*/  IMAD R12, R13, R146, RZ ;  /* 0x000000920d0c7224 */ /* 0x000fce00078e02ff */
.L_x_81:
[----:B------:R-:W-:Y:S05]  /*5de0*/  BSYNC B1 ;  /* 0x0000000000017941 */ /* 0x000fea0003800000 */
.L_x_80:
        /* <DEDUP_REMOVED lines=13> */
.L_x_83:
[----:B------:R-:W-:Y:S05]  /*5ec0*/  BSYNC B1 ;  /* 0x0000000000017941 */ /* 0x000fea0003800000 */
.L_x_82:
[----:B-1----:R-:W-:Y:S01]  /*5ed0*/  @!P3 IMAD R13, R114, R145, R12 ;  /* 0x00000091720db224 */ /* 0x002fe200078e020c */
[----:B------:R-:W-:Y:S04]  /*5ee0*/  BSSY B1, `(.L_x_84) ;  /* 0x0000006000017945 */ /* 0x000fe80003800000 */
[----:B------:R1:W-:Y:S01]  /*5ef0*/  @!P3 STG.E.U8 desc[UR58][R6.64+0x30], R13 ;  /* 0x0000300d0600b986 */ /* 0x0003e2000c10113a */
[----:B------:R-:W-:Y:S05]  /*5f00*/  @P2 BRA `(.L_x_85) ;  /* 0x00000000000c2947 */ /* 0x000fea0003800000 */
[----:B--2---:R-:W1:Y:S02]  /*5f10*/  LDG.E.U8 R147, desc[UR58][R10.64+0x31] ;  /* 0x0000313a0a937981 */ /* 0x004e64000c1e1100 */
[----:B-1----:R-:W-:-:S05]  /*5f20*/  PRMT R13, R147, 0x8880, RZ ;  /* 0x00008880930d7816 */ /* 0x002fca00000000ff */
[----:B------:R-:W-:-:S07]  /*5f30*/  IMAD R12, R13, R146, RZ ;  /* 0x000000920d0c7224 */ /* 0x000fce00078e02ff */
.L_x_85:
[----:B------:R-:W-:Y:S05]  /*5f40*/  BSYNC B1 ;  /* 0x0000000000017941 */ /* 0x000fea0003800000 */
.L_x_84:
[----:B------:R-:W-:Y:S01]  /*5f50*/  @!P2 IMAD R115, R115, R145, R12 ;  /* 0x000000917373a224 */ /* 0x000fe200078e020c */
[----:B------:R-:W-:Y:S04]  /*5f60*/  BSSY B1, `(.L_x_86) ;  /* 0x0000006000017945 */ /* 0x000fe80003800000 */
[----:B------:R0:W-:Y:S01]  /*5f70*/  @!P2 STG.E.U8 desc[UR58][R6.64+0x31], R115 ;  /* 0x000031730600a986 */ /* 0x0001e2000c10113a */
[----:B------:R-:W-:Y:S05]  /*5f80*/  @P5 BRA `(.L_x_87) ;  /* 0x00000000000c5947 */ /* 0x000fea0003800000 */
[----:B--2---:R-:W1:Y:S02]  /*5f90*/  LDG.E.U8 R147, desc[UR58][R8.64+0x38] ;  /* 0x0000383a08937981 */ /* 0x004e64000c1e1100 */
[----:B-1----:R-:W-:-:S05]  /*5fa0*/  PRMT R13, R147, 0x8880, RZ ;  /* 0x00008880930d7816 */ /* 0x002fca00000000ff */
[----:B------:R-:W-:-:S07]  /*5fb0*/  IMAD R12, R13, R146, RZ ;  /* 0x000000920d0c7224 */ /* 0x000fce00078e02ff */
.L_x_87:
[----:B------:R-:W-:Y:S05]  /*5fc0*/  BSYNC B1 ;  /* 0x0000000000017941 */ /* 0x000fea0003800000 */
.L_x_86:
[----:B-1----:R-:W-:Y:S01]  /*5fd0*/  @!P5 IMAD R13, R116, R145, R12 ;  /* 0x00000091740dd224 */ /* 0x002fe200078e020c */
[----:B------:R-:W-:Y:S04]  /*5fe0*/  BSSY B1, `(.L_x_88) ;  /* 0x0000006000017945 */ /* 0x000fe80003800000 */
[----:B------:R1:W-:Y:S01]  /*5ff0*/  @!P5 STG.E.U8 desc[UR58][R4.64+0x38], R13 ;  /* 0x0000380d0400d986 */ /* 0x0003e2000c10113a */
[----:B------:R-:W-:Y:S05]  /*6000*/  @P4 BRA `(.L_x_89) ;  /* 0x00000000000c4947 */ /* 0x000fea0003800000 */
[----:B--2---:R-:W1:Y:S02]  /*6010*/  LDG.E.U8 R147, desc[UR58][R8.64+0x39] ;  /* 0x0000393a08937981 */ /* 0x004e64000c1e1100 */
[----:B-1----:R-:W-:-:S05]  /*6020*/  PRMT R13, R147, 0x8880, RZ ;  /* 0x00008880930d7816 */ /* 0x002fca00000000ff */
[----:B------:R-:W-:-:S07]  /*6030*/  IMAD R12, R13, R146, RZ ;  /* 0x000000920d0c7224 */ /* 0x000fce00078e02ff */
.L_x_89:
[----:B------:R-:W-:Y:S05]  /*6040*/  BSYNC B1 ;  /* 0x0000000000017941 */ /* 0x000fea0003800000 */
.L_x_88:
        /* <DEDUP_REMOVED lines=13> */
.L_x_91:
[----:B------:R-:W-:Y:S05]  /*6120*/  BSYNC B1 ;  /* 0x0000000000017941 */ /* 0x000fea0003800000 */
.L_x_90:
[----:B-1----:R-:W-:Y:S01]  /*6130*/  @!P1 IMAD R13, R118, R145, R12 ;  /* 0x00000091760d9224 */ /* 0x002fe200078e020c */
[----:B------:R-:W-:Y:S04]  /*6140*/  BSSY B1, `(.L_x_92) ;  /* 0x0000006000017945 */ /* 0x000fe80003800000 */
[----:B------:R1:W-:Y:S01]  /*6150*/  @!P1 STG.E.U8 desc[UR58][R6.64+0x38], R13 ;  /* 0x0000380d06009986 */ /* 0x0003e2000c10113a */
[----:B------:R-:W-:Y:S05]  /*6160*/  @P0 BRA `(.L_x_93) ;  /* 0x00000000000c0947 */ /* 0x000fea0003800000 */
[----:B--2---:R-:W1:Y:S02]  /*6170*/  LDG.E.U8 R147, desc[UR58][R10.64+0x39] ;  /* 0x0000393a0a937981 */ /* 0x004e64000c1e1100 */
[----:B-1----:R-:W-:-:S05]  /*6180*/  PRMT R13, R147, 0x8880, RZ ;  /* 0x00008880930d7816 */ /* 0x002fca00000000ff */
[----:B------:R-:W-:-:S07]  /*6190*/  IMAD R12, R13, R146, RZ ;  /* 0x000000920d0c7224 */ /* 0x000fce00078e02ff */
.L_x_93:
[----:B------:R-:W-:Y:S05]  /*61a0*/  BSYNC B1 ;  /* 0x0000000000017941 */ /* 0x000fea0003800000 */
.L_x_92:
[----:B------:R-:W-:Y:S01]  /*61b0*/  @!P0 IMAD R119, R119, R145, R12 ;  /* 0x0000009177778224 */ /* 0x000fe200078e020c */
[----:B------:R-:W-:Y:S04]  /*61c0*/  BSSY B1, `(.L_x_94) ;  /* 0x0000006000017945 */ /* 0x000fe80003800000 */
[----:B------:R0:W-:Y:S01]  /*61d0*/  @!P0 STG.E.U8 desc[UR58][R6.64+0x39], R119 ;  /* 0x0000397706008986 */ /* 0x0001e2000c10113a */
[----:B------:R-:W-:Y:S05]  /*61e0*/  @P5 BRA `(.L_x_95) ;  /* 0x00000000000c5947 */ /* 0x000fea0003800000 */
[----:B--2---:R-:W1:Y:S02]  /*61f0*/  LDG.E.U8 R147, desc[UR58][R8.64+0x40] ;  /* 0x0000403a08937981 */ /* 0x004e64000c1e1100 */
[----:B-1----:R-:W-:-:S05]  /*6200*/  PRMT R13, R147, 0x8880, RZ ;  /* 0x00008880930d7816 */ /* 0x002fca00000000ff */
[----:B------:R-:W-:-:S07]  /*6210*/  IMAD R12, R13, R146, RZ ;  /* 0x000000920d0c7224 */ /* 0x000fce00078e02ff */
.L_x_95:
[----:B------:R-:W-:Y:S05]  /*6220*/  BSYNC B1 ;  /* 0x0000000000017941 */ /* 0x000fea0003800000 */
.L_x_94:
[----:B-1----:R-:W-:Y:S01]  /*6230*/  @!P5 IMAD R13, R104, R145, R12 ;  /* 0x00000091680dd224 */ /* 0x002fe200078e020c */
[----:B------:R-:W-:Y:S04]  /*6240*/  BSSY B1, `(.L_x_96) ;  /* 0x0000006000017945 */ /* 0x000fe80003800000 */
[----:B------:R1:W-:Y:S01]  /*6250*/  @!P5 STG.E.U8 desc[UR58][R4.64+0x40], R13 ;  /* 0x0000400d0400d986 */ /* 0x0003e2000c10113a */
[----:B------:R-:W-:Y:S05]  /*6260*/  @P4 BRA `(.L_x_97) ;  /* 0x00000000000c4947 */ /* 0x000fea0003800000 */
[----:B--2---:R-:W1:Y:S02]  /*6270*/  LDG.E.U8 R147, desc[UR58][R8.64+0x41] ;  /* 0x0000413a08937981 */ /* 0x004e64000c1e1100 */
[----:B-1----:R-:W-:-:S05]  /*6280*/  PRMT R13, R147, 0x8880, RZ ;  /* 0x00008880930d7816 */ /* 0x002fca00000000ff */
[----:B------:R-:W-:-:S07]  /*6290*/  IMAD R12, R13, R146, RZ ;  /* 0x000000920d0c7224 */ /* 0x000fce00078e02ff */
.L_x_97:
[----:B------:R-:W-:Y:S05]  /*62a0*/  BSYNC B1 ;  /* 0x0000000000017941 */ /* 0x000fea0003800000 */
.L_x_96:
        /* <DEDUP_REMOVED lines=13> */
.L_x_99:
[----:B------:R-:W-:Y:S05]  /*6380*/  BSYNC B1 ;  /* 0x0000000000017941 */ /* 0x000fea0003800000 */
.L_x_98:
[----:B-1----:R-:W-:Y:S01]  /*6390*/  @!P3 IMAD R13, R106, R145, R12 ;  /* 0x000000916a0db224 */ /* 0x002fe200078e020c */
[----:B------:R-:W-:Y:S04]  /*63a0*/  BSSY B1, `(.L_x_100) ;  /* 0x0000006000017945 */ /* 0x000fe80003800000 */
[----:B------:R1:W-:Y:S01]  /*63b0*/  @!P3 STG.E.U8 desc[UR58][R6.64+0x40], R13 ;  /* 0x0000400d0600b986 */ /* 0x0003e2000c10113a */
[----:B------:R-:W-:Y:S05]  /*63c0*/  @P2 BRA `(.L_x_101) ;  /* 0x00000000000c2947 */ /* 0x000fea0003800000 */
[----:B--2---:R-:W1:Y:S02]  /*63d0*/  LDG.E.U8 R147, desc[UR58][R10.64+0x41] ;  /* 0x0000413a0a937981 */ /* 0x004e64000c1e1100 */
[----:B-1----:R-:W-:-:S05]  /*63e0*/  PRMT R13, R147, 0x8880, RZ ;  /* 0x00008880930d7816 */ /* 0x002fca00000000ff */
[----:B------:R-:W-:-:S07]  /*63f0*/  IMAD R12, R13, R146, RZ ;  /* 0x000000920d0c7224 */ /* 0x000fce00078e02ff */
.L_x_101:
[----:B------:R-:W-:Y:S05]  /*6400*/  BSYNC B1 ;  /* 0x0000000000017941 */ /* 0x000fea0003800000 */
.L_x_100:
[----:B------:R-:W-:Y:S01]  /*6410*/  @!P2 IMAD R107, R107, R145, R12 ;  /* 0x000000916b6ba224 */ /* 0x000fe200078e020c */
[----:B------:R-:W-:Y:S04]  /*6420*/  BSSY B1, `(.L_x_102) ;  /* 0x0000006000017945 */ /* 0x000fe80003800000 */
[----:B------:R0:W-:Y:S01]  /*6430*/  @!P2 STG.E.U8 desc[UR58][R6.64+0x41], R107 ;  /* 0x0000416b0600a986 */ /* 0x0001e2000c10113a */
[----:B------:R-:W-:Y:S05]  /*6440*/  @P5 BRA `(.L_x_103) ;  /* 0x00000000000c5947 */ /* 0x000fea0003800000 */
[----:B--2---:R-:W1:Y:S02]  /*6450*/  LDG.E.U8 R147, desc[UR58][R8.64+0x48] ;  /* 0x0000483a08937981 */ /* 0x004e64000c1e1100 */
[----:B-1----:R-:W-:-:S05]  /*6460*/  PRMT R13, R147, 0x8880, RZ ;  /* 0x00008880930d7816 */ /* 0x002fca00000000ff */
[----:B------:R-:W-:-:S07]  /*6470*/  IMAD R12, R13, R146, RZ ;  /* 0x000000920d0c7224 */ /* 0x000fce00078e02ff */
.L_x_103:
[----:B------:R-:W-:Y:S05]  /*6480*/  BSYNC B1 ;  /* 0x0000000000017941 */ /* 0x000fea0003800000 */
.L_x_102:
[----:B-1----:R-:W-:Y:S01]  /*6490*/  @!P5 IMAD R13, R108, R145, R12 ;  /* 0x000000916c0dd224 */ /* 0x002fe200078e020c */
[----:B------:R-:W-:Y:S04]  /*64a0*/  BSSY B1, `(.L_x_104) ;  /* 0x0000006000017945 */ /* 0x000fe80003800000 */
[----:B------:R1:W-:Y:S01]  /*64b0*/  @!P5 STG.E.U8 desc[UR58][R4.64+0x48], R13 ;  /* 0x0000480d0400d986 */ /* 0x0003e2000c10113a */
[----:B------:R-:W-:Y:S05]  /*64c0*/  @P4 BRA `(.L_x_105) ;  /* 0x00000000000c4947 */ /* 0x000fea0003800000 */
[----:B--2---:R-:W1:Y:S02]  /*64d0*/  LDG.E.U8 R147, desc[UR58][R8.64+0x49] ;  /* 0x0000493a08937981 */ /* 0x004e64000c1e1100 */
[----:B-1----:R-:W-:-:S05]  /*64e0*/  PRMT R13, R147, 0x8880, RZ ;  /* 0x00008880930d7816 */ /* 0x002fca00000000ff */
[----:B------:R-:W-:-:S07]  /*64f0*/  IMAD R12, R13, R146, RZ ;  /* 0x000000920d0c7224 */ /* 0x000fce00078e02ff */
.L_x_105:
[----:B------:R-:W-:Y:S05]  /*6500*/  BSYNC B1 ;  /* 0x0000000000017941 */ /* 0x000fea0003800000 */
.L_x_104:
        /* <DEDUP_REMOVED lines=13> */
.L_x_107:
[----:B------:R-:W-:Y:S05]  /*65e0*/  BSYNC B1 ;  /* 0x0000000000017941 */ /* 0x000fea0003800000 */
.L_x_106:
[----:B-1----:R-:W-:Y:S01]  /*65f0*/  @!P1 IMAD R13, R110, R145, R12 ;  /* 0x000000916e0d9224 */ /* 0x002fe200078e020c */
[----:B------:R-:W-:Y:S04]  /*6600*/  BSSY B1, `(.L_x_108) ;  /* 0x0000006000017945 */ /* 0x000fe80003800000 */
[----:B------:R1:W-:Y:S01]  /*6610*/  @!P1 STG.E.U8 desc[UR58][R6.64+0x48], R13 ;  /* 0x0000480d06009986 */ /* 0x0003e2000c10113a */
[----:B------:R-:W-:Y:S05]  /*6620*/  @P0 BRA `(.L_x_109) ;  /* 0x00000000000c0947 */ /* 0x000fea0003800000 */
[----:B--2---:R-:W1:Y:S02]  /*6630*/  LDG.E.U8 R147, desc[UR58][R10.64+0x49] ;  /* 0x0000493a0a937981 */ /* 0x004e64000c1e1100 */
[----:B-1----:R-:W-:-:S05]  /*6640*/  PRMT R13, R147, 0x8880, RZ ;  /* 0x00008880930d7816 */ /* 0x002fca00000000ff */
[----:B------:R-:W-:-:S07]  /*6650*/  IMAD R12, R13, R146, RZ ;  /* 0x000000920d0c7224 */ /* 0x000fce00078e02ff */
.L_x_109:
[----:B------:R-:W-:Y:S05]  /*6660*/  BSYNC B1 ;  /* 0x0000000000017941 */ /* 0x000fea0003800000 */
.L_x_108:
[----:B------:R-:W-:Y:S01]  /*6670*/  @!P0 IMAD R111, R111, R145, R12 ;  /* 0x000000916f6f8224 */ /* 0x000fe200078e020c */
[----:B------:R-:W-:Y:S04]  /*6680*/  BSSY B1, `(.L_x_110) ;  /* 0x0000006000017945 */ /* 0x000fe80003800000 */
[----:B------:R0:W-:Y:S01]  /*6690*/  @!P0 STG.E.U8 desc[UR58][R6.64+0x49], R111 ;  /* 0x0000496f06008986 */ /* 0x0001e2000c10113a */
[----:B------:R-:W-:Y:S05]  /*66a0*/  @P5 BRA `(.L_x_111) ;  /* 0x00000000000c5947 */ /* 0x000fea0003800000 */
[----:B--2---:R-:W1:Y:S02]  /*66b0*/  LDG.E.U8 R147, desc[UR58][R8.64+0x50] ;  /* 0x0000503a08937981 */ /* 0x004e64000c1e1100 */
[----:B-1----:R-:W-:-:S05]  /*66c0*/  PRMT R13, R147, 0x8880, RZ ;  /* 0x00008880930d7816 */ /* 0x002fca00000000ff */
[----:B------:R-:W-:-:S07]  /*66d0*/  IMAD R12, R13, R146, RZ ;  /* 0x000000920d0c7224 */ /* 0x000fce00078e02ff */
.L_x_111:
[----:B------:R-:W-:Y:S05]  /*66e0*/  BSYNC B1 ;  /* 0x0000000000017941 */ /* 0x000fea0003800000 */
.L_x_110:
[----:B-1----:R-:W-:Y:S01]  /*66f0*/  @!P5 IMAD R13, R96, R145, R12 ;  /* 0x00000091600dd224 */ /* 0x002fe200078e020c */
[----:B------:R-:W-:Y:S04]  /*6700*/  BSSY B1, `(.L_x_112) ;  /* 0x0000006000017945 */ /* 0x000fe80003800000 */
[----:B------:R1:W-:Y:S01]  /*6710*/  @!P5 STG.E.U8 desc[UR58][R4.64+0x50], R13 ;  /* 0x0000500d0400d986 */ /* 0x0003e2000c10113a */
[----:B------:R-:W-:Y:S05]  /*6720*/  @P4 BRA `(.L_x_113) ;  /* 0x00000000000c4947 */ /* 0x000fea0003800000 */
[----:B--2---:R-:W1:Y:S02]  /*6730*/  LDG.E.U8 R147, desc[UR58][R8.64+0x51] ;  /* 0x0000513a08937981 */ /* 0x004e64000c1e1100 */
[----:B-1----:R-:W-:-:S05]  /*6740*/  PRMT R13, R147, 0x8880, RZ ;  /* 0x00008880930d7816 */ /* 0x002fca00000000ff */
[----:B------:R-:W-:-:S07]  /*6750*/  IMAD R12, R13, R146, RZ ;  /* 0x000000920d0c7224 */ /* 0x000fce00078e02ff */
.L_x_113:
[----:B------:R-:W-:Y:S05]  /*6760*/  BSYNC B1 ;  /* 0x0000000000017941 */ /* 0x000fea0003800000 */
.L_x_112:
        /* <DEDUP_REMOVED lines=13> */
.L_x_115:
[----:B------:R-:W-:Y:S05]  /*6840*/  BSYNC B1 ;  /* 0x0000000000017941 */ /* 0x000fea0003800000 */
.L_x_114:
[----:B-1----:R-:W-:Y:S01]  /*6850*/  @!P3 IMAD R13, R98, R145, R12 ;  /* 0x00000091620db224 */ /* 0x002fe200078e020c */
[----:B------:R-:W-:Y:S04]  /*6860*/  BSSY B1, `(.L_x_116) ;  /* 0x0000006000017945 */ /* 0x000fe80003800000 */
[----:B------:R1:W-:Y:S01]  /*6870*/  @!P3 STG.E.U8 desc[UR58][R6.64+0x50], R13 ;  /* 0x0000500d0600b986 */ /* 0x0003e2000c10113a */
[----:B------:R-:W-:Y:S05]  /*6880*/  @P2 BRA `(.L_x_117) ;  /* 0x00000000000c2947 */ /* 0x000fea0003800000 */
[----:B--2---:R-:W1:Y:S02]  /*6890*/  LDG.E.U8 R147, desc[UR58][R10.64+0x51] ;  /* 0x0000513a0a937981 */ /* 0x004e64000c1e1100 */
[----:B-1----:R-:W-:-:S05]  /*68a0*/  PRMT R13, R147, 0x8880, RZ ;  /* 0x00008880930d7816 */ /* 0x002fca00000000ff */
[----:B------:R-:W-:-:S07]  /*68b0*/  IMAD R12, R13, R146, RZ ;  /* 0x000000920d0c7224 */ /* 0x000fce00078e02ff */
.L_x_117:
[----:B------:R-:W-:Y:S05]  /*68c0*/  BSYNC B1 ;  /* 0x0000000000017941 */ /* 0x000fea0003800000 */
.L_x_116:
[----:B------:R-:W-:Y:S01]  /*68d0*/  @!P2 IMAD R99, R99, R145, R12 ;  /* 0x000000916363a224 */ /* 0x000fe200078e020c */
[----:B------:R-:W-:Y:S04]  /*68e0*/  BSSY B1, `(.L_x_118) ;  /* 0x0000006000017945 */ /* 0x000fe80003800000 */
[----:B------:R0:W-:Y:S01]  /*68f0*/  @!P2 STG.E.U8 desc[UR58][R6.64+0x51], R99 ;  /* 0x000051630600a986 */ /* 0x0001e2000c10113a */
[----:B------:R-:W-:Y:S05]  /*6900*/  @P5 BRA `(.L_x_119) ;  /* 0x00000000000c5947 */ /* 0x000fea0003800000 */
[----:B--2---:R-:W1:Y:S02]  /*6910*/  LDG.E.U8 R147, desc[UR58][R8.64+0x58] ;  /* 0x0000583a08937981 */ /* 0x004e64000c1e1100 */
[----:B-1----:R-:W-:-:S05]  /*6920*/  PRMT R13, R147, 0x8880, RZ ;  /* 0x00008880930d7816 */ /* 0x002fca00000000ff */
[----:B------:R-:W-:-:S07]  /*6930*/  IMAD R12, R13, R146, RZ ;  /* 0x000000920d0c7224 */ /* 0x000fce00078e02ff */
.L_x_119:
[----:B------:R-:W-:Y:S05]  /*6940*/  BSYNC B1 ;  /* 0x0000000000017941 */ /* 0x000fea0003800000 */
.L_x_118:
[----:B-1----:R-:W-:Y:S01]  /*6950*/  @!P5 IMAD R13, R100, R145, R12 ;  /* 0x00000091640dd224 */ /* 0x002fe200078e020c */
[----:B------:R-:W-:Y:S04]  /*6960*/  BSSY B1, `(.L_x_120) ;  /* 0x0000006000017945 */ /* 0x000fe80003800000 */
[----:B------:R1:W-:Y:S01]  /*6970*/  @!P5 STG.E.U8 desc[UR58][R4.64+0x58], R13 ;  /* 0x0000580d0400d986 */ /* 0x0003e2000c10113a */
[----:B------:R-:W-:Y:S05]  /*6980*/  @P4 BRA `(.L_x_121) ;  /* 0x00000000000c4947 */ /* 0x000fea0003800000 */
[----:B--2---:R-:W1:Y:S02]  /*6990*/  LDG.E.U8 R147, desc[UR58][R8.64+0x59] ;  /* 0x0000593a08937981 */ /* 0x004e64000c1e1100 */
[----:B-1----:R-:W-:-:S05]  /*69a0*/  PRMT R13, R147, 0x8880, RZ ;  /* 0x00008880930d7816 */ /* 0x002fca00000000ff */
[----:B------:R-:W-:-:S07]  /*69b0*/  IMAD R12, R13, R146, RZ ;  /* 0x000000920d0c7224 */ /* 0x000fce00078e02ff */
.L_x_121:
[----:B------:R-:W-:Y:S05]  /*69c0*/  BSYNC B1 ;  /* 0x0000000000017941 */ /* 0x000fea0003800000 */
.L_x_120:
        /* <DEDUP_REMOVED lines=13> */
.L_x_123:
[----:B------:R-:W-:Y:S05]  /*6aa0*/  BSYNC B1 ;  /* 0x0000000000017941 */ /* 0x000fea0003800000 */
.L_x_122:
[----:B-1----:R-:W-:Y:S01]  /*6ab0*/  @!P1 IMAD R13, R102, R145, R12 ;  /* 0x00000091660d9224 */ /* 0x002fe200078e020c */
[----:B------:R-:W-:Y:S04]  /*6ac0*/  BSSY B1, `(.L_x_124) ;  /* 0x0000006000017945 */ /* 0x000fe80003800000 */
[----:B------:R1:W-:Y:S01]  /*6ad0*/  @!P1 STG.E.U8 desc[UR58][R6.64+0x58], R13 ;  /* 0x0000580d06009986 */ /* 0x0003e2000c10113a */
[----:B------:R-:W-:Y:S05]  /*6ae0*/  @P0 BRA `(.L_x_125) ;  /* 0x00000000000c0947 */ /* 0x000fea0003800000 */
[----:B--2---:R-:W1:Y:S02]  /*6af0*/  LDG.E.U8 R147, desc[UR58][R10.64+0x59] ;  /* 0x0000593a0a937981 */ /* 0x004e64000c1e1100 */
[----:B-1----:R-:W-:-:S05]  /*6b00*/  PRMT R13, R147, 0x8880, RZ ;  /* 0x00008880930d7816 */ /* 0x002fca00000000ff */
[----:B------:R-:W-:-:S07]  /*6b10*/  IMAD R12, R13, R146, RZ ;  /* 0x000000920d0c7224 */ /* 0x000fce00078e02ff */
.L_x_125:
[----:B------:R-:W-:Y:S05]  /*6b20*/  BSYNC B1 ;  /* 0x0000000000017941 */ /* 0x000fea0003800000 */
.L_x_124:
[----:B------:R-:W-:Y:S01]  /*6b30*/  @!P0 IMAD R103, R103, R145, R12 ;  /* 0x0000009167678224 */ /* 0x000fe200078e020c */
[----:B------:R-:W-:Y:S04]  /*6b40*/  BSSY B1, `(.L_x_126) ;  /* 0x0000006000017945 */ /* 0x000fe80003800000 */
[----:B------:R0:W-:Y:S01]  /*6b50*/  @!P0 STG.E.U8 desc[UR58][R6.64+0x59], R103 ;  /* 0x0000596706008986 */ /* 0x0001e2000c10113a */
[----:B------:R-:W-:Y:S05]  /*6b60*/  @P5 BRA `(.L_x_127) ;  /* 0x00000000000c5947 */ /* 0x000fea0003800000 */
[----:B--2---:R-:W1:Y:S02]  /*6b70*/  LDG.E.U8 R147, desc[UR58][R8.64+0x60] ;  /* 0x0000603a08937981 */ /* 0x004e64000c1e1100 */
[----:B-1----:R-:W-:-:S05]  /*6b80*/  PRMT R13, R147, 0x8880, RZ ;  /* 0x00008880930d7816 */ /* 0x002fca00000000ff */
[----:B------:R-:W-:-:S07]  /*6b90*/  IMAD R12, R13, R146, RZ ;  /* 0x000000920d0c7224 */ /* 0x000fce00078e02ff */
.L_x_127:
[----:B------:R-:W-:Y:S05]  /*6ba0*/  BSYNC B1 ;  /* 0x0000000000017941 */ /* 0x000fea0003800000 */
.L_x_126:
[----:B-1----:R-:W-:Y:S01]  /*6bb0*/  @!P5 IMAD R13, R88, R145, R12 ;  /* 0x00000091580dd224 */ /* 0x002fe200078e020c */
[----:B------:R-:W-:Y:S04]  /*6bc0*/  BSSY B1, `(.L_x_128) ;  /* 0x0000006000017945 */ /* 0x000fe80003800000 */
[----:B------:R1:W-:Y:S01]  /*6bd0*/  @!P5 STG.E.U8 desc[UR58][R4.64+0x60], R13 ;  /* 0x0000600d0400d986 */ /* 0x0003e2000c10113a */
[----:B------:R-:W-:Y:S05]  /*6be0*/  @P4 BRA `(.L_x_129) ;  /* 0x00000000000c4947 */ /* 0x000fea0003800000 */
[----:B--2---:R-:W1:Y:S02]  /*6bf0*/  LDG.E.U8 R147, desc[UR58][R8.64+0x61] ;  /* 0x0000613a08937981 */ /* 0x004e64000c1e1100 */
[----:B-1----:R-:W-:-:S05]  /*6c00*/  PRMT R13, R147, 0x8880, RZ ;  /* 0x00008880930d7816 */ /* 0x002fca00000000ff */
[----:B------:R-:W-:-:S07]  /*6c10*/  IMAD R12, R13, R146, RZ ;  /* 0x000000920d0c7224 */ /* 0x000fce00078e02ff */
.L_x_129:
[----:B------:R-:W-:Y:S05]  /*6c20*/  BSYNC B1 ;  /* 0x0000000000017941 */ /* 0x000fea0003800000 */
.L_x_128:
        /* <DEDUP_REMOVED lines=13> */
.L_x_131:
[----:B------:R-:W-:Y:S05]  /*6d00*/  BSYNC B1 ;  /* 0x0000000000017941 */ /* 0x000fea0003800000 */
.L_x_130:
[----:B-1----:R-:W-:Y:S01]  /*6d10*/  @!P3 IMAD R13, R90, R145, R12 ;  /* 0x000000915a0db224 */ /* 0x002fe200078e020c */
[----:B------:R-:W-:Y:S04]  /*6d20*/  BSSY B1, `(.L_x_132) ;  /* 0x0000006000017945 */ /* 0x000fe80003800000 */
[----:B------:R1:W-:Y:S01]  /*6d30*/  @!P3 STG.E.U8 desc[UR58][R6.64+0x60], R13 ;  /* 0x0000600d0600b986 */ /* 0x0003e2000c10113a */
[----:B------:R-:W-:Y:S05]  /*6d40*/  @P2 BRA `(.L_x_133) ;  /* 0x00000000000c2947 */ /* 0x000fea0003800000 */
[----:B--2---:R-:W1:Y:S02]  /*6d50*/  LDG.E.U8 R147, desc[UR58][R10.64+0x61] ;  /* 0x0000613a0a937981 */ /* 0x004e64000c1e1100 */
[----:B-1----:R-:W-:-:S05]  /*6d60*/  PRMT R13, R147, 0x8880, RZ ;  /* 0x00008880930d7816 */ /* 0x002fca00000000ff */
[----:B------:R-:W-:-:S07]  /*6d70*/  IMAD R12, R13, R146, RZ ;  /* 0x000000920d0c7224 */ /* 0x000fce00078e02ff */
.L_x_133:
[----:B------:R-:W-:Y:S05]  /*6d80*/  BSYNC B1 ;  /* 0x0000000000017941 */ /* 0x000fea0003800000 */
.L_x_132:
[----:B------:R-:W-:Y:S01]  /*6d90*/  @!P2 IMAD R91, R91, R145, R12 ;  /* 0x000000915b5ba224 */ /* 0x000fe200078e020c */
[----:B------:R-:W-:Y:S04]  /*6da0*/  BSSY B1, `(.L_x_134) ;  /* 0x0000006000017945 */ /* 0x000fe80003800000 */
[----:B------:R0:W-:Y:S01]  /*6db0*/  @!P2 STG.E.U8 desc[UR58][R6.64+0x61], R91 ;  /* 0x0000615b0600a986 */ /* 0x0001e2000c10113a */
[----:B------:R-:W-:Y:S05]  /*6dc0*/  @P5 BRA `(.L_x_135) ;  /* 0x00000000000c5947 */ /* 0x000fea0003800000 */
[----:B--2---:R-:W1:Y:S02]  /*6dd0*/  LDG.E.U8 R147, desc[UR58][R8.64+0x68] ;  /* 0x0000683a08937981 */ /* 0x004e64000c1e1100 */
[----:B-1----:R-:W-:-:S05]  /*6de0*/  PRMT R13, R147, 0x8880, RZ ;  /* 0x00008880930d7816 */ /* 0x002fca00000000ff */
[----:B------:R-:W-:-:S07]  /*6df0*/  IMAD R12, R13, R146, RZ ;  /* 0x000000920d0c7224 */ /* 0x000fce00078e02ff */
.L_x_135:
[----:B------:R-:W-:Y:S05]  /*6e00*/  BSYNC B1 ;  /* 0x0000000000017941 */ /* 0x000fea0003800000 */
.L_x_134:
[----:B-1----:R-:W-:Y:S01]  /*6e10*/  @!P5 IMAD R13, R92, R145, R12 ;  /* 0x000000915c0dd224 */ /* 0x002fe200078e020c */
[----:B------:R-:W-:Y:S04]  /*6e20*/  BSSY B1, `(.L_x_136) ;  /* 0x0000006000017945 */ /* 0x000fe80003800000 */
[----:B------:R1:W-:Y:S01]  /*6e30*/  @!P5 STG.E.U8 desc[UR58][R4.64+0x68], R13 ;  /* 0x0000680d0400d986 */ /* 0x0003e2000c10113a */
[----:B------:R-:W-:Y:S05]  /*6e40*/  @P4 BRA `(.L_x_137) ;  /* 0x00000000000c4947 */ /* 0x000fea0003800000 */
[----:B--2---:R-:W1:Y:S02]  /*6e50*/  LDG.E.U8 R147, desc[UR58][R8.64+0x69] ;  /* 0x0000693a08937981 */ /* 0x004e64000c1e1100 */
[----:B-1----:R-:W-:-:S05]  /*6e60*/  PRMT R13, R147, 0x8880, RZ ;  /* 0x00008880930d7816 */ /* 0x002fca00000000ff */
[----:B------:R-:W-:-:S07]  /*6e70*/  IMAD R12, R13, R146, RZ ;  /* 0x000000920d0c7224 */ /* 0x000fce00078e02ff */
.L_x_137:
[----:B------:R-:W-:Y:S05]  /*6e80*/  BSYNC B1 ;  /* 0x0000000000017941 */ /* 0x000fea0003800000 */
.L_x_136:
        /* <DEDUP_REMOVED lines=13> */
.L_x_139:
[----:B------:R-:W-:Y:S05]  /*6f60*/  BSYNC B1 ;  /* 0x0000000000017941 */ /* 0x000fea0003800000 */
.L_x_138:
[----:B-1----:R-:W-:Y:S01]  /*6f70*/  @!P1 IMAD R13, R94, R145, R12 ;  /* 0x000000915e0d9224 */ /* 0x002fe200078e020c */
[----:B------:R-:W-:Y:S04]  /*6f80*/  BSSY B1, `(.L_x_140) ;  /* 0x0000006000017945 */ /* 0x000fe80003800000 */
[----:B------:R1:W-:Y:S01]  /*6f90*/  @!P1 STG.E.U8 desc[UR58][R6.64+0x68], R13 ;  /* 0x0000680d06009986 */ /* 0x0003e2000c10113a */
[----:B------:R-:W-:Y:S05]  /*6fa0*/  @P0 BRA `(.L_x_141) ;  /* 0x00000000000c0947 */ /* 0x000fea0003800000 */
[----:B--2---:R-:W1:Y:S02]  /*6fb0*/  LDG.E.U8 R147, desc[UR58][R10.64+0x69] ;  /* 0x0000693a0a937981 */ /* 0x004e64000c1e1100 */
[----:B-1----:R-:W-:-:S05]  /*6fc0*/  PRMT R13, R147, 0x8880, RZ ;  /* 0x00008880930d7816 */ /* 0x002fca00000000ff */
[----:B------:R-:W-:-:S07]  /*6fd0*/  IMAD R12, R13, R146, RZ ;  /* 0x000000920d0c7224 */ /* 0x000fce00078e02ff */
.L_x_141:
[----:B------:R-:W-:Y:S05]  /*6fe0*/  BSYNC B1 ;  /* 0x0000000000017941 */ /* 0x000fea0003800000 */
.L_x_140:
[----:B------:R-:W-:Y:S01]  /*6ff0*/  @!P0 IMAD R95, R95, R145, R12 ;  /* 0x000000915f5f8224 */ /* 0x000fe200078e020c */
[----:B------:R-:W-:Y:S04]  /*7000*/  BSSY B1, `(.L_x_142) ;  /* 0x0000006000017945 */ /* 0x000fe80003800000 */
[----:B------:R0:W-:Y:S01]  /*7010*/  @!P0 STG.E.U8 desc[UR58][R6.64+0x69], R95 ;  /* 0x0000695f06008986 */ /* 0x0001e2000c10113a */
[----:B------:R-:W-:Y:S05]  /*7020*/  @P5 BRA `(.L_x_143) ;  /* 0x00000000000c5947 */ /* 0x000fea0003800000 */
[----:B--2---:R-:W1:Y:S02]  /*7030*/  LDG.E.U8 R147, desc[UR58][R8.64+0x70] ;  /* 0x0000703a08937981 */ /* 0x004e64000c1e1100 */
[----:B-1----:R-:W-:-:S05]  /*7040*/  PRMT R13, R147, 0x8880, RZ ;  /* 0x00008880930d7816 */ /* 0x002fca00000000ff */
[----:B------:R-:W-:-:S07]  /*7050*/  IMAD R12, R13, R146, RZ ;  /* 0x000000920d0c7224 */ /* 0x000fce00078e02ff */
.L_x_143:
[----:B------:R-:W-:Y:S05]  /*7060*/  BSYNC B1 ;  /* 0x0000000000017941 */ /* 0x000fea0003800000 */
.L_x_142:
[----:B-1----:R-:W-:Y:S01]  /*7070*/  @!P5 IMAD R13, R80, R145, R12 ;  /* 0x00000091500dd224 */ /* 0x002fe200078e020c */
[----:B------:R-:W-:Y:S04]  /*7080*/  BSSY B1, `(.L_x_144) ;  /* 0x0000006000017945 */ /* 0x000fe80003800000 */
[----:B------:R1:W-:Y:S01]  /*7090*/  @!P5 STG.E.U8 desc[UR58][R4.64+0x70], R13 ;  /* 0x0000700d0400d986 */ /* 0x0003e2000c10113a */
[----:B------:R-:W-:Y:S05]  /*70a0*/  @P4 BRA `(.L_x_145) ;  /* 0x00000000000c4947 */ /* 0x000fea0003800000 */
[----:B--2---:R-:W1:Y:S02]  /*70b0*/  LDG.E.U8 R147, desc[UR58][R8.64+0x71] ;  /* 0x0000713a08937981 */ /* 0x004e64000c1e1100 */
[----:B-1----:R-:W-:-:S05]  /*70c0*/  PRMT R13, R147, 0x8880, RZ ;  /* 0x00008880930d7816 */ /* 0x002fca00000000ff */
[----:B------:R-:W-:-:S07]  /*70d0*/  IMAD R12, R13, R146, RZ ;  /* 0x000000920d0c7224 */ /* 0x000fce00078e02ff */
.L_x_145:
[----:B------:R-:W-:Y:S05]  /*70e0*/  BSYNC B1 ;  /* 0x0000000000017941 */ /* 0x000fea0003800000 */
.L_x_144:
        /* <DEDUP_REMOVED lines=13> */
.L_x_147:
[----:B------:R-:W-:Y:S05]  /*71c0*/  BSYNC B1 ;  /* 0x0000000000017941 */ /* 0x000fea0003800000 */
.L_x_146:
[----:B-1----:R-:W-:Y:S01]  /*71d0*/  @!P3 IMAD R13, R82, R145, R12 ;  /* 0x00000091520db224 */ /* 0x002fe200078e020c */
[----:B------:R-:W-:Y:S04]  /*71e0*/  BSSY B1, `(.L_x_148) ;  /* 0x0000006000017945 */ /* 0x000fe80003800000 */
[----:B------:R1:W-:Y:S01]  /*71f0*/  @!P3 STG.E.U8 desc[UR58][R6.64+0x70], R13 ;  /* 0x0000700d0600b986 */ /* 0x0003e2000c10113a */
[----:B------:R-:W-:Y:S05]  /*7200*/  @P2 BRA `(.L_x_149) ;  /* 0x00000000000c2947 */ /* 0x000fea0003800000 */
[----:B--2---:R-:W1:Y:S02]  /*7210*/  LDG.E.U8 R147, desc[UR58][R10.64+0x71] ;  /* 0x0000713a0a937981 */ /* 0x004e64000c1e1100 */
[----:B-1----:R-:W-:-:S05]  /*7220*/  PRMT R13, R147, 0x8880, RZ ;  /* 0x00008880930d7816 */ /* 0x002fca00000000ff */
[----:B------:R-:W-:-:S07]  /*7230*/  IMAD R12, R13, R146, RZ ;  /* 0x000000920d0c7224 */ /* 0x000fce00078e02ff */
.L_x_149:
[----:B------:R-:W-:Y:S05]  /*7240*/  BSYNC B1 ;  /* 0x0000000000017941 */ /* 0x000fea0003800000 */
.L_x_148:
[----:B------:R-:W-:Y:S01]  /*7250*/  @!P2 IMAD R83, R83, R145, R12 ;  /* 0x000000915353a224 */ /* 0x000fe200078e020c */
[----:B------:R-:W-:Y:S04]  /*7260*/  BSSY B1, `(.L_x_150) ;  /* 0x0000006000017945 */ /* 0x000fe80003800000 */
[----:B------:R0:W-:Y:S01]  /*7270*/  @!P2 STG.E.U8 desc[UR58][R6.64+0x71], R83 ;  /* 0x000071530600a986 */ /* 0x0001e2000c10113a */
[----:B------:R-:W-:Y:S05]  /*7280*/  @P5 BRA `(.L_x_151) ;  /* 0x00000000000c5947 */ /* 0x000fea0003800000 */
[----:B--2---:R-:W1:Y:S02]  /*7290*/  LDG.E.U8 R147, desc[UR58][R8.64+0x78] ;  /* 0x0000783a08937981 */ /* 0x004e64000c1e1100 */
[----:B-1----:R-:W-:-:S05]  /*72a0*/  PRMT R13, R147, 0x8880, RZ ;  /* 0x00008880930d7816 */ /* 0x002fca00000000ff */
[----:B------:R-:W-:-:S07]  /*72b0*/  IMAD R12, R13, R146, RZ ;  /* 0x000000920d0c7224 */ /* 0x000fce00078e02ff */
.L_x_151:
[----:B------:R-:W-:Y:S05]  /*72c0*/  BSYNC B1 ;  /* 0x0000000000017941 */ /* 0x000fea0003800000 */
.L_x_150:
[----:B-1----:R-:W-:Y:S01]  /*72d0*/  @!P5 IMAD R13, R84, R145, R12 ;  /* 0x00000091540dd224 */ /* 0x002fe200078e020c */
[----:B------:R-:W-:Y:S04]  /*72e0*/  BSSY B1, `(.L_x_152) ;  /* 0x0000006000017945 */ /* 0x000fe80003800000 */
[----:B------:R1:W-:Y:S01]  /*72f0*/  @!P5 STG.E.U8 desc[UR58][R4.64+0x78], R13 ;  /* 0x0000780d0400d986 */ /* 0x0003e2000c10113a */
[----:B------:R-:W-:Y:S05]  /*7300*/  @P4 BRA `(.L_x_153) ;  /* 0x00000000000c4947 */ /* 0x000fea0003800000 */
[----:B--2---:R-:W1:Y:S02]  /*7310*/  LDG.E.U8 R147, desc[UR58][R8.64+0x79] ;  /* 0x0000793a08937981 */ /* 0x004e64000c1e1100 */
[----:B-1----:R-:W-:-:S05]  /*7320*/  PRMT R13, R147, 0x8880, RZ ;  /* 0x00008880930d7816 */ /* 0x002fca00000000ff */
[----:B------:R-:W-:-:S07]  /*7330*/  IMAD R12, R13, R146, RZ ;  /* 0x000000920d0c7224 */ /* 0x000fce00078e02ff */
.L_x_153:
[----:B------:R-:W-:Y:S05]  /*7340*/  BSYNC B1 ;  /* 0x0000000000017941 */ /* 0x000fea0003800000 */
.L_x_152:
        /* <DEDUP_REMOVED lines=13> */
.L_x_155:
[----:B------:R-:W-:Y:S05]  /*7420*/  BSYNC B1 ;  /* 0x0000000000017941 */ /* 0x000fea0003800000 */
.L_x_154:
[----:B-1----:R-:W-:Y:S01]  /*7430*/  @!P1 IMAD R13, R86, R145, R12 ;  /* 0x00000091560d9224 */ /* 0x002fe200078e020c */
[----:B------:R-:W-:Y:S04]  /*7440*/  BSSY B1, `(.L_x_156) ;  /* 0x0000006000017945 */ /* 0x000fe80003800000 */
[----:B------:R1:W-:Y:S01]  /*7450*/  @!P1 STG.E.U8 desc[UR58][R6.64+0x78], R13 ;  /* 0x0000780d06009986 */ /* 0x0003e2000c10113a */
[----:B------:R-:W-:Y:S05]  /*7460*/  @P0 BRA `(.L_x_157) ;  /* 0x00000000000c0947 */ /* 0x000fea0003800000 */
[----:B--2---:R-:W1:Y:S02]  /*7470*/  LDG.E.U8 R147, desc[UR58][R10.64+0x79] ;  /* 0x0000793a0a937981 */ /* 0x004e64000c1e1100 */
[----:B-1----:R-:W-:-:S05]  /*7480*/  PRMT R13, R147, 0x8880, RZ ;  /* 0x00008880930d7816 */ /* 0x002fca00000000ff */
[----:B------:R-:W-:-:S07]  /*7490*/  IMAD R12, R13, R146, RZ ;  /* 0x000000920d0c7224 */ /* 0x000fce00078e02ff */
.L_x_157:
[----:B------:R-:W-:Y:S05]  /*74a0*/  BSYNC B1 ;  /* 0x0000000000017941 */ /* 0x000fea0003800000 */
.L_x_156:
[----:B------:R-:W-:Y:S01]  /*74b0*/  @!P0 IMAD R87, R87, R145, R12 ;  /* 0x0000009157578224 */ /* 0x000fe200078e020c */
[----:B------:R-:W-:Y:S04]  /*74c0*/  BSSY B1, `(.L_x_158) ;  /* 0x0000006000017945 */ /* 0x000fe80003800000 */
[----:B------:R0:W-:Y:S01]  /*74d0*/  @!P0 STG.E.U8 desc[UR58][R6.64+0x79], R87 ;  /* 0x0000795706008986 */ /* 0x0001e2000c10113a */
[----:B------:R-:W-:Y:S05]  /*74e0*/  @P5 BRA `(.L_x_159) ;  /* 0x00000000000c5947 */ /* 0x000fea0003800000 */
[----:B--2---:R-:W1:Y:S02]  /*74f0*/  LDG.E.U8 R147, desc[UR58][R8.64+0x80] ;  /* 0x0000803a08937981 */ /* 0x004e64000c1e1100 */
[----:B-1----:R-:W-:-:S05]  /*7500*/  PRMT R13, R147, 0x8880, RZ ;  /* 0x00008880930d7816 */ /* 0x002fca00000000ff */
[----:B------:R-:W-:-:S07]  /*7510*/  IMAD R12, R13, R146, RZ ;  /* 0x000000920d0c7224 */ /* 0x000fce00078e02ff */
.L_x_159:
[----:B------:R-:W-:Y:S05]  /*7520*/  BSYNC B1 ;  /* 0x0000000000017941 */ /* 0x000fea0003800000 */
.L_x_158:
[----:B-1----:R-:W-:Y:S01]  /*7530*/  @!P5 IMAD R13, R72, R145, R12 ;  /* 0x00000091480dd224 */ /* 0x002fe200078e020c */
[----:B------:R-:W-:Y:S04]  /*7540*/  BSSY B1, `(.L_x_160) ;  /* 0x0000006000017945 */ /* 0x000fe80003800000 */
[----:B------:R1:W-:Y:S01]  /*7550*/  @!P5 STG.E.U8 desc[UR58][R4.64+0x80], R13 ;  /* 0x0000800d0400d986 */ /* 0x0003e2000c10113a */
[----:B------:R-:W-:Y:S05]  /*7560*/  @P4 BRA `(.L_x_161) ;  /* 0x00000000000c4947 */ /* 0x000fea0003800000 */
[----:B--2---:R-:W1:Y:S02]  /*7570*/  LDG.E.U8 R147, desc[UR58][R8.64+0x81] ;  /* 0x0000813a08937981 */ /* 0x004e64000c1e1100 */
[----:B-1----:R-:W-:-:S05]  /*7580*/  PRMT R13, R147, 0x8880, RZ ;  /* 0x00008880930d7816 */ /* 0x002fca00000000ff */
[----:B------:R-:W-:-:S07]  /*7590*/  IMAD R12, R13, R146, RZ ;  /* 0x000000920d0c7224 */ /* 0x000fce00078e02ff */
.L_x_161:
[----:B------:R-:W-:Y:S05]  /*75a0*/  BSYNC B1 ;  /* 0x0000000000017941 */ /* 0x000fea0003800000 */
.L_x_160:
        /* <DEDUP_REMOVED lines=13> */
.L_x_163:
[----:B------:R-:W-:Y:S05]  /*7680*/  BSYNC B1 ;  /* 0x0000000000017941 */ /* 0x000fea0003800000 */
.L_x_162:
[----:B-1----:R-:W-:Y:S01]  /*7690*/  @!P3 IMAD R13, R74, R145, R12 ;  /* 0x000000914a0db224 */ /* 0x002fe200078e020c */
[----:B------:R-:W-:Y:S04]  /*76a0*/  BSSY B1, `(.L_x_164) ;  /* 0x0000006000017945 */ /* 0x000fe80003800000 */
[----:B------:R1:W-:Y:S01]  /*76b0*/  @!P3 STG.E.U8 desc[UR58][R6.64+0x80], R13 ;  /* 0x0000800d0600b986 */ /* 0x0003e2000c10113a */
[----:B------:R-:W-:Y:S05]  /*76c0*/  @P2 BRA `(.L_x_165) ;  /* 0x00000000000c2947 */ /* 0x000fea0003800000 */
[----:B--2---:R-:W1:Y:S02]  /*76d0*/  LDG.E.U8 R147, desc[UR58][R10.64+0x81] ;  /* 0x0000813a0a937981 */ /* 0x004e64000c1e1100 */
[----:B-1----:R-:W-:-:S05]  /*76e0*/  PRMT R13, R147, 0x8880, RZ ;  /* 0x00008880930d7816 */ /* 0x002fca00000000ff */
[----:B------:R-:W-:-:S07]  /*76f0*/  IMAD R12, R13, R146, RZ ;  /* 0x000000920d0c7224 */ /* 0x000fce00078e02ff */
.L_x_165:
[----:B------:R-:W-:Y:S05]  /*7700*/  BSYNC B1 ;  /* 0x0000000000017941 */ /* 0x000fea0003800000 */
.L_x_164:
[----:B------:R-:W-:Y:S01]  /*7710*/  @!P2 IMAD R75, R75, R145, R12 ;  /* 0x000000914b4ba224 */ /* 0x000fe200078e020c */
[----:B------:R-:W-:Y:S04]  /*7720*/  BSSY B1, `(.L_x_166) ;  /* 0x0000006000017945 */ /* 0x000fe80003800000 */
[----:B------:R0:W-:Y:S01]  /*7730*/  @!P2 STG.E.U8 desc[UR58][R6.64+0x81], R75 ;  /* 0x0000814b0600a986 */ /* 0x0001e2000c10113a */
[----:B------:R-:W-:Y:S05]  /*7740*/  @P5 BRA `(.L_x_167) ;  /* 0x00000000000c5947 */ /* 0x000fea0003800000 */
[----:B--2---:R-:W1:Y:S02]  /*7750*/  LDG.E.U8 R147, desc[UR58][R8.64+0x88] ;  /* 0x0000883a08937981 */ /* 0x004e64000c1e1100 */
[----:B-1----:R-:W-:-:S05]  /*7760*/  PRMT R13, R147, 0x8880, RZ ;  /* 0x00008880930d7816 */ /* 0x002fca00000000ff */
[----:B------:R-:W-:-:S07]  /*7770*/  IMAD R12, R13, R146, RZ ;  /* 0x000000920d0c7224 */ /* 0x000fce00078e02ff */
.L_x_167:
[----:B------:R-:W-:Y:S05]  /*7780*/  BSYNC B1 ;  /* 0x0000000000017941 */ /* 0x000fea0003800000 */
.L_x_166:
[----:B-1----:R-:W-:Y:S01]  /*7790*/  @!P5 IMAD R13, R76, R145, R12 ;  /* 0x000000914c0dd224 */ /* 0x002fe200078e020c */
[----:B------:R-:W-:Y:S04]  /*77a0*/  BSSY B1, `(.L_x_168) ;  /* 0x0000006000017945 */ /* 0x000fe80003800000 */
[----:B------:R1:W-:Y:S01]  /*77b0*/  @!P5 STG.E.U8 desc[UR58][R4.64+0x88], R13 ;  /* 0x0000880d0400d986 */ /* 0x0003e2000c10113a */
[----:B------:R-:W-:Y:S05]  /*77c0*/  @P4 BRA `(.L_x_169) ;  /* 0x00000000000c4947 */ /* 0x000fea0003800000 */
[----:B--2---:R-:W1:Y:S02]  /*77d0*/  LDG.E.U8 R147, desc[UR58][R8.64+0x89] ;  /* 0x0000893a08937981 */ /* 0x004e64000c1e1100 */
[----:B-1----:R-:W-:-:S05]  /*77e0*/  PRMT R13, R147, 0x8880, RZ ;  /* 0x00008880930d7816 */ /* 0x002fca00000000ff */
[----:B------:R-:W-:-:S07]  /*77f0*/  IMAD R12, R13, R146, RZ ;  /* 0x000000920d0c7224 */ /* 0x000fce00078e02ff */
.L_x_169:
[----:B------:R-:W-:Y:S05]  /*7800*/  BSYNC B1 ;  /* 0x0000000000017941 */ /* 0x000fea0003800000 */
.L_x_168:
        /* <DEDUP_REMOVED lines=13> */
.L_x_171:
[----:B------:R-:W-:Y:S05]  /*78e0*/  BSYNC B1 ;  /* 0x0000000000017941 */ /* 0x000fea0003800000 */
.L_x_170:
[----:B-1----:R-:W-:Y:S01]  /*78f0*/  @!P1 IMAD R13, R78, R145, R12 ;  /* 0x000000914e0d9224 */ /* 0x002fe200078e020c */
[----:B------:R-:W-:Y:S04]  /*7900*/  BSSY B1, `(.L_x_172) ;  /* 0x0000006000017945 */ /* 0x000fe80003800000 */
[----:B------:R1:W-:Y:S01]  /*7910*/  @!P1 STG.E.U8 desc[UR58][R6.64+0x88], R13 ;  /* 0x0000880d06009986 */ /* 0x0003e2000c10113a */
[----:B------:R-:W-:Y:S05]  /*7920*/  @P0 BRA `(.L_x_173) ;  /* 0x00000000000c0947 */ /* 0x000fea0003800000 */
[----:B--2---:R-:W1:Y:S02]  /*7930*/  LDG.E.U8 R147, desc[UR58][R10.64+0x89] ;  /* 0x0000893a0a937981 */ /* 0x004e64000c1e1100 */
[----:B-1----:R-:W-:-:S05]  /*7940*/  PRMT R13, R147, 0x8880, RZ ;  /* 0x00008880930d7816 */ /* 0x002fca00000000ff */
[----:B------:R-:W-:-:S07]  /*7950*/  IMAD R12, R13, R146, RZ ;  /* 0x000000920d0c7224 */ /* 0x000fce00078e02ff */
.L_x_173:
[----:B------:R-:W-:Y:S05]  /*7960*/  BSYNC B1 ;  /* 0x0000000000017941 */ /* 0x000fea0003800000 */
.L_x_172:
[----:B------:R-:W-:Y:S01]  /*7970*/  @!P0 IMAD R79, R79, R145, R12 ;  /* 0x000000914f4f8224 */ /* 0x000fe200078e020c */
[----:B------:R-:W-:Y:S04]  /*7980*/  BSSY B1, `(.L_x_174) ;  /* 0x0000006000017945 */ /* 0x000fe80003800000 */
[----:B------:R0:W-:Y:S01]  /*7990*/  @!P0 STG.E.U8 desc[UR58][R6.64+0x89], R79 ;  /* 0x0000894f06008986 */ /* 0x0001e2000c10113a */
[----:B------:R-:W-:Y:S05]  /*79a0*/  @P5 BRA `(.L_x_175) ;  /* 0x00000000000c5947 */ /* 0x000fea0003800000 */
[----:B--2---:R-:W1:Y:S02]  /*79b0*/  LDG.E.U8 R147, desc[UR58][R8.64+0x90] ;  /* 0x0000903a08937981 */ /* 0x004e64000c1e1100 */
[----:B-1----:R-:W-:-:S05]  /*79c0*/  PRMT R13, R147, 0x8880, RZ ;  /* 0x00008880930d7816 */ /* 0x002fca00000000ff */
[----:B------:R-:W-:-:S07]  /*79d0*/  IMAD R12, R13, R146, RZ ;  /* 0x000000920d0c7224 */ /* 0x000fce00078e02ff */
.L_x_175:
[----:B------:R-:W-:Y:S05]  /*79e0*/  BSYNC B1 ;  /* 0x0000000000017941 */ /* 0x000fea0003800000 */
.L_x_174:
[----:B-1----:R-:W-:Y:S01]  /*79f0*/  @!P5 IMAD R13, R64, R145, R12 ;  /* 0x00000091400dd224 */ /* 0x002fe200078e020c */
[----:B------:R-:W-:Y:S04]  /*7a00*/  BSSY B1, `(.L_x_176) ;  /* 0x0000006000017945 */ /* 0x000fe80003800000 */
[----:B------:R1:W-:Y:S01]  /*7a10*/  @!P5 STG.E.U8 desc[UR58][R4.64+0x90], R13 ;  /* 0x0000900d0400d986 */ /* 0x0003e2000c10113a */
[----:B------:R-:W-:Y:S05]  /*7a20*/  @P4 BRA `(.L_x_177) ;  /* 0x00000000000c4947 */ /* 0x000fea0003800000 */
[----:B--2---:R-:W1:Y:S02]  /*7a30*/  LDG.E.U8 R147, desc[UR58][R8.64+0x91] ;  /* 0x0000913a08937981 */ /* 0x004e64000c1e1100 */
[----:B-1----:R-:W-:-:S05]  /*7a40*/  PRMT R13, R147, 0x8880, RZ ;  /* 0x00008880930d7816 */ /* 0x002fca00000000ff */
[----:B------:R-:W-:-:S07]  /*7a50*/  IMAD R12, R13, R146, RZ ;  /* 0x000000920d0c7224 */ /* 0x000fce00078e02ff */
.L_x_177:
[----:B------:R-:W-:Y:S05]  /*7a60*/  BSYNC B1 ;  /* 0x0000000000017941 */ /* 0x000fea0003800000 */
.L_x_176:
        /* <DEDUP_REMOVED lines=13> */
.L_x_179:
[----:B------:R-:W-:Y:S05]  /*7b40*/  BSYNC B1 ;  /* 0x0000000000017941 */ /* 0x000fea0003800000 */
.L_x_178:
[----:B-1----:R-:W-:Y:S01]  /*7b50*/  @!P3 IMAD R13, R66, R145, R12 ;  /* 0x00000091420db224 */ /* 0x002fe200078e020c */
[----:B------:R-:W-:Y:S04]  /*7b60*/  BSSY B1, `(.L_x_180) ;  /* 0x0000006000017945 */ /* 0x000fe80003800000 */
[----:B------:R1:W-:Y:S01]  /*7b70*/  @!P3 STG.E.U8 desc[UR58][R6.64+0x90], R13 ;  /* 0x0000900d0600b986 */ /* 0x0003e2000c10113a */
[----:B------:R-:W-:Y:S05]  /*7b80*/  @P2 BRA `(.L_x_181) ;  /* 0x00000000000c2947 */ /* 0x000fea0003800000 */
[----:B--2---:R-:W1:Y:S02]  /*7b90*/  LDG.E.U8 R147, desc[UR58][R10.64+0x91] ;  /* 0x0000913a0a937981 */ /* 0x004e64000c1e1100 */
[----:B-1----:R-:W-:-:S05]  /*7ba0*/  PRMT R13, R147, 0x8880, RZ ;  /* 0x00008880930d7816 */ /* 0x002fca00000000ff */
[----:B------:R-:W-:-:S07]  /*7bb0*/  IMAD R12, R13, R146, RZ ;  /* 0x000000920d0c7224 */ /* 0x000fce00078e02ff */
.L_x_181:
[----:B------:R-:W-:Y:S05]  /*7bc0*/  BSYNC B1 ;  /* 0x0000000000017941 */ /* 0x000fea0003800000 */
.L_x_180:
[----:B------:R-:W-:Y:S01]  /*7bd0*/  @!P2 IMAD R67, R67, R145, R12 ;  /* 0x000000914343a224 */ /* 0x000fe200078e020c */
[----:B------:R-:W-:Y:S04]  /*7be0*/  BSSY B1, `(.L_x_182) ;  /* 0x0000006000017945 */ /* 0x000fe80003800000 */
[----:B------:R0:W-:Y:S01]  /*7bf0*/  @!P2 STG.E.U8 desc[UR58][R6.64+0x91], R67 ;  /* 0x000091430600a986 */ /* 0x0001e2000c10113a */
[----:B------:R-:W-:Y:S05]  /*7c00*/  @P5 BRA `(.L_x_183) ;  /* 0x00000000000c5947 */ /* 0x000fea0003800000 */
[----:B--2---:R-:W1:Y:S02]  /*7c10*/  LDG.E.U8 R147, desc[UR58][R8.64+0x98] ;  /* 0x0000983a08937981 */ /* 0x004e64000c1e1100 */
[----:B-1----:R-:W-:-:S05]  /*7c20*/  PRMT R13, R147, 0x8880, RZ ;  /* 0x00008880930d7816 */ /* 0x002fca00000000ff */
[----:B------:R-:W-:-:S07]  /*7c30*/  IMAD R12, R13, R146, RZ ;  /* 0x000000920d0c7224 */ /* 0x000fce00078e02ff */
.L_x_183:
[----:B------:R-:W-:Y:S05]  /*7c40*/  BSYNC B1 ;  /* 0x0000000000017941 */ /* 0x000fea0003800000 */
.L_x_182:
[----:B-1----:R-:W-:Y:S01]  /*7c50*/  @!P5 IMAD R13, R68, R145, R12 ;  /* 0x00000091440dd224 */ /* 0x002fe200078e020c */
[----:B------:R-:W-:Y:S04]  /*7c60*/  BSSY B1, `(.L_x_184) ;  /* 0x0000006000017945 */ /* 0x000fe80003800000 */
[----:B------:R1:W-:Y:S01]  /*7c70*/  @!P5 STG.E.U8 desc[UR58][R4.64+0x98], R13 ;  /* 0x0000980d0400d986 */ /* 0x0003e2000c10113a */
[----:B------:R-:W-:Y:S05]  /*7c80*/  @P4 BRA `(.L_x_185) ;  /* 0x00000000000c4947 */ /* 0x000fea0003800000 */
[----:B--2---:R-:W1:Y:S02]  /*7c90*/  LDG.E.U8 R147, desc[UR58][R8.64+0x99] ;  /* 0x0000993a08937981 */ /* 0x004e64000c1e1100 */
[----:B-1----:R-:W-:-:S05]  /*7ca0*/  PRMT R13, R147, 0x8880, RZ ;  /* 0x00008880930d7816 */ /* 0x002fca00000000ff */
[----:B------:R-:W-:-:S07]  /*7cb0*/  IMAD R12, R13, R146, RZ ;  /* 0x000000920d0c7224 */ /* 0x000fce00078e02ff */
.L_x_185:
[----:B------:R-:W-:Y:S05]  /*7cc0*/  BSYNC B1 ;  /* 0x0000000000017941 */ /* 0x000fea0003800000 */
.L_x_184:
        /* <DEDUP_REMOVED lines=13> */
.L_x_187:
[----:B------:R-:W-:Y:S05]  /*7da0*/  BSYNC B1 ;  /* 0x0000000000017941 */ /* 0x000fea0003800000 */
.L_x_186:
[----:B-1----:R-:W-:Y:S01]  /*7db0*/  @!P1 IMAD R13, R70, R145, R12 ;  /* 0x00000091460d9224 */ /* 0x002fe200078e020c */
[----:B------:R-:W-:Y:S04]  /*7dc0*/  BSSY B1, `(.L_x_188) ;  /* 0x0000006000017945 */ /* 0x000fe80003800000 */
[----:B------:R1:W-:Y:S01]  /*7dd0*/  @!P1 STG.E.U8 desc[UR58][R6.64+0x98], R13 ;  /* 0x0000980d06009986 */ /* 0x0003e2000c10113a */
[----:B------:R-:W-:Y:S05]  /*7de0*/  @P0 BRA `(.L_x_189) ;  /* 0x00000000000c0947 */ /* 0x000fea0003800000 */
[----:B--2---:R-:W1:Y:S02]  /*7df0*/  LDG.E.U8 R147, desc[UR58][R10.64+0x99] ;  /* 0x0000993a0a937981 */ /* 0x004e64000c1e1100 */
[----:B-1----:R-:W-:-:S05]  /*7e00*/  PRMT R13, R147, 0x8880, RZ ;  /* 0x00008880930d7816 */ /* 0x002fca00000000ff */
[----:B------:R-:W-:-:S07]  /*7e10*/  IMAD R12, R13, R146, RZ ;  /* 0x000000920d0c7224 */ /* 0x000fce00078e02ff */
.L_x_189:
[----:B------:R-:W-:Y:S05]  /*7e20*/  BSYNC B1 ;  /* 0x0000000000017941 */ /* 0x000fea0003800000 */
.L_x_188:
[----:B------:R-:W-:Y:S01]  /*7e30*/  @!P0 IMAD R71, R71, R145, R12 ;  /* 0x0000009147478224 */ /* 0x000fe200078e020c */
[----:B------:R-:W-:Y:S04]  /*7e40*/  BSSY B1, `(.L_x_190) ;  /* 0x0000006000017945 */ /* 0x000fe80003800000 */
[----:B------:R0:W-:Y:S01]  /*7e50*/  @!P0 STG.E.U8 desc[UR58][R6.64+0x99], R71 ;  /* 0x0000994706008986 */ /* 0x0001e2000c10113a */
[----:B------:R-:W-:Y:S05]  /*7e60*/  @P5 BRA `(.L_x_191) ;  /* 0x00000000000c5947 */ /* 0x000fea0003800000 */
[----:B--2---:R-:W1:Y:S02]  /*7e70*/  LDG.E.U8 R147, desc[UR58][R8.64+0xa0] ;  /* 0x0000a03a08937981 */ /* 0x004e64000c1e1100 */
[----:B-1----:R-:W-:-:S05]  /*7e80*/  PRMT R13, R147, 0x8880, RZ ;  /* 0x00008880930d7816 */ /* 0x002fca00000000ff */
[----:B------:R-:W-:-:S07]  /*7e90*/  IMAD R12, R13, R146, RZ ;  /* 0x000000920d0c7224 */ /* 0x000fce00078e02ff */
.L_x_191:
[----:B------:R-:W-:Y:S05]  /*7ea0*/  BSYNC B1 ;  /* 0x0000000000017941 */ /* 0x000fea0003800000 */
.L_x_190:
[----:B-1----:R-:W-:Y:S01]  /*7eb0*/  @!P5 IMAD R13, R56, R145, R12 ;  /* 0x00000091380dd224 */ /* 0x002fe200078e020c */
[----:B------:R-:W-:Y:S04]  /*7ec0*/  BSSY B1, `(.L_x_192) ;  /* 0x0000006000017945 */ /* 0x000fe80003800000 */
[----:B------:R1:W-:Y:S01]  /*7ed0*/  @!P5 STG.E.U8 desc[UR58][R4.64+0xa0], R13 ;  /* 0x0000a00d0400d986 */ /* 0x0003e2000c10113a */
[----:B------:R-:W-:Y:S05]  /*7ee0*/  @P4 BRA `(.L_x_193) ;  /* 0x00000000000c4947 */ /* 0x000fea0003800000 */
[----:B--2---:R-:W1:Y:S02]  /*7ef0*/  LDG.E.U8 R147, desc[UR58][R8.64+0xa1] ;  /* 0x0000a13a08937981 */ /* 0x004e64000c1e1100 */
[----:B-1----:R-:W-:-:S05]  /*7f00*/  PRMT R13, R147, 0x8880, RZ ;  /* 0x00008880930d7816 */ /* 0x002fca00000000ff */
[----:B------:R-:W-:-:S07]  /*7f10*/  IMAD R12, R13, R146, RZ ;  /* 0x000000920d0c7224 */ /* 0x000fce00078e02ff */
.L_x_193:
[----:B------:R-:W-:Y:S05]  /*7f20*/  BSYNC B1 ;  /* 0x0000000000017941 */ /* 0x000fea0003800000 */
.L_x_192:
        /* <DEDUP_REMOVED lines=13> */
.L_x_195:
[----:B------:R-:W-:Y:S05]  /*8000*/  BSYNC B1 ;  /* 0x0000000000017941 */ /* 0x000fea0003800000 */
.L_x_194:
[----:B-1----:R-:W-:Y:S01]  /*8010*/  @!P3 IMAD R13, R58, R145, R12 ;  /* 0x000000913a0db224 */ /* 0x002fe200078e020c */
[----:B------:R-:W-:Y:S04]  /*8020*/  BSSY B1, `(.L_x_196) ;  /* 0x0000006000017945 */ /* 0x000fe80003800000 */
[----:B------:R1:W-:Y:S01]  /*8030*/  @!P3 STG.E.U8 desc[UR58][R6.64+0xa0], R13 ;  /* 0x0000a00d0600b986 */ /* 0x0003e2000c10113a */
[----:B------:R-:W-:Y:S05]  /*8040*/  @P2 BRA `(.L_x_197) ;  /* 0x00000000000c2947 */ /* 0x000fea0003800000 */
[----:B--2---:R-:W1:Y:S02]  /*8050*/  LDG.E.U8 R147, desc[UR58][R10.64+0xa1] ;  /* 0x0000a13a0a937981 */ /* 0x004e64000c1e1100 */
[----:B-1----:R-:W-:-:S05]  /*8060*/  PRMT R13, R147, 0x8880, RZ ;  /* 0x00008880930d7816 */ /* 0x002fca00000000ff */
[----:B------:R-:W-:-:S07]  /*8070*/  IMAD R12, R13, R146, RZ ;  /* 0x000000920d0c7224 */ /* 0x000fce00078e02ff */
.L_x_197:
[----:B------:R-:W-:Y:S05]  /*8080*/  BSYNC B1 ;  /* 0x0000000000017941 */ /* 0x000fea0003800000 */
.L_x_196:
[----:B------:R-:W-:Y:S01]  /*8090*/  @!P2 IMAD R59, R59, R145, R12 ;  /* 0x000000913b3ba224 */ /* 0x000fe200078e020c */
[----:B------:R-:W-:Y:S04]  /*80a0*/  BSSY B1, `(.L_x_198) ;  /* 0x0000006000017945 */ /* 0x000fe80003800000 */
[----:B------:R0:W-:Y:S01]  /*80b0*/  @!P2 STG.E.U8 desc[UR58][R6.64+0xa1], R59 ;  /* 0x0000a13b0600a986 */ /* 0x0001e2000c10113a */
[----:B------:R-:W-:Y:S05]  /*80c0*/  @P5 BRA `(.L_x_199) ;  /* 0x00000000000c5947 */ /* 0x000fea0003800000 */
[----:B--2---:R-:W1:Y:S02]  /*80d0*/  LDG.E.U8 R147, desc[UR58][R8.64+0xa8] ;  /* 0x0000a83a08937981 */ /* 0x004e64000c1e1100 */
[----:B-1----:R-:W-:-:S05]  /*80e0*/  PRMT R13, R147, 0x8880, RZ ;  /* 0x00008880930d7816 */ /* 0x002fca00000000ff */
[----:B------:R-:W-:-:S07]  /*80f0*/  IMAD R12, R13, R146, RZ ;  /* 0x000000920d0c7224 */ /* 0x000fce00078e02ff */
.L_x_199:
[----:B------:R-:W-:Y:S05]  /*8100*/  BSYNC B1 ;  /* 0x0000000000017941 */ /* 0x000fea0003800000 */
.L_x_198:
[----:B-1----:R-:W-:Y:S01]  /*8110*/  @!P5 IMAD R13, R60, R145, R12 ;  /* 0x000000913c0dd224 */ /* 0x002fe200078e020c */
[----:B------:R-:W-:Y:S04]  /*8120*/  BSSY B1, `(.L_x_200) ;  /* 0x0000006000017945 */ /* 0x000fe80003800000 */
[----:B------:R1:W-:Y:S01]  /*8130*/  @!P5 STG.E.U8 desc[UR58][R4.64+0xa8], R13 ;  /* 0x0000a80d0400d986 */ /* 0x0003e2000c10113a */
[----:B------:R-:W-:Y:S05]  /*8140*/  @P4 BRA `(.L_x_201) ;  /* 0x00000000000c4947 */ /* 0x000fea0003800000 */
[----:B--2---:R-:W1:Y:S02]  /*8150*/  LDG.E.U8 R147, desc[UR58][R8.64+0xa9] ;  /* 0x0000a93a08937981 */ /* 0x004e64000c1e1100 */
[----:B-1----:R-:W-:-:S05]  /*8160*/  PRMT R13, R147, 0x8880, RZ ;  /* 0x00008880930d7816 */ /* 0x002fca00000000ff */
[----:B------:R-:W-:-:S07]  /*8170*/  IMAD R12, R13, R146, RZ ;  /* 0x000000920d0c7224 */ /* 0x000fce00078e02ff */
.L_x_201:
[----:B------:R-:W-:Y:S05]  /*8180*/  BSYNC B1 ;  /* 0x0000000000017941 */ /* 0x000fea0003800000 */
.L_x_200:
        /* <DEDUP_REMOVED lines=13> */
.L_x_203:
[----:B------:R-:W-:Y:S05]  /*8260*/  BSYNC B1 ;  /* 0x0000000000017941 */ /* 0x000fea0003800000 */
.L_x_202:
[----:B-1----:R-:W-:Y:S01]  /*8270*/  @!P1 IMAD R13, R62, R145, R12 ;  /* 0x000000913e0d9224 */ /* 0x002fe200078e020c */
[----:B------:R-:W-:Y:S04]  /*8280*/  BSSY B1, `(.L_x_204) ;  /* 0x0000006000017945 */ /* 0x000fe80003800000 */
[----:B------:R1:W-:Y:S01]  /*8290*/  @!P1 STG.E.U8 desc[UR58][R6.64+0xa8], R13 ;  /* 0x0000a80d06009986 */ /* 0x0003e2000c10113a */
[----:B------:R-:W-:Y:S05]  /*82a0*/  @P0 BRA `(.L_x_205) ;  /* 0x00000000000c0947 */ /* 0x000fea0003800000 */
[----:B--2---:R-:W1:Y:S02]  /*82b0*/  LDG.E.U8 R147, desc[UR58][R10.64+0xa9] ;  /* 0x0000a93a0a937981 */ /* 0x004e64000c1e1100 */
[----:B-1----:R-:W-:-:S05]  /*82c0*/  PRMT R13, R147, 0x8880, RZ ;  /* 0x00008880930d7816 */ /* 0x002fca00000000ff */
[----:B------:R-:W-:-:S07]  /*82d0*/  IMAD R12, R13, R146, RZ ;  /* 0x000000920d0c7224 */ /* 0x000fce00078e02ff */
.L_x_205:
[----:B------:R-:W-:Y:S05]  /*82e0*/  BSYNC B1 ;  /* 0x0000000000017941 */ /* 0x000fea0003800000 */
.L_x_204:
[----:B------:R-:W-:Y:S01]  /*82f0*/  @!P0 IMAD R63, R63, R145, R12 ;  /* 0x000000913f3f8224 */ /* 0x000fe200078e020c */
[----:B------:R-:W-:Y:S04]  /*8300*/  BSSY B1, `(.L_x_206) ;  /* 0x0000006000017945 */ /* 0x000fe80003800000 */
[----:B------:R0:W-:Y:S01]  /*8310*/  @!P0 STG.E.U8 desc[UR58][R6.64+0xa9], R63 ;  /* 0x0000a93f06008986 */ /* 0x0001e2000c10113a */
[----:B------:R-:W-:Y:S05]  /*8320*/  @P5 BRA `(.L_x_207) ;  /* 0x00000000000c5947 */ /* 0x000fea0003800000 */
[----:B--2---:R-:W1:Y:S02]  /*8330*/  LDG.E.U8 R147, desc[UR58][R8.64+0xb0] ;  /* 0x0000b03a08937981 */ /* 0x004e64000c1e1100 */
[----:B-1----:R-:W-:-:S05]  /*8340*/  PRMT R13, R147, 0x8880, RZ ;  /* 0x00008880930d7816 */ /* 0x002fca00000000ff */
[----:B------:R-:W-:-:S07]  /*8350*/  IMAD R12, R13, R146, RZ ;  /* 0x000000920d0c7224 */ /* 0x000fce00078e02ff */
.L_x_207:
[----:B------:R-:W-:Y:S05]  /*8360*/  BSYNC B1 ;  /* 0x0000000000017941 */ /* 0x000fea0003800000 */
.L_x_206:
[----:B-1----:R-:W-:Y:S01]  /*8370*/  @!P5 IMAD R13, R48, R145, R12 ;  /* 0x00000091300dd224 */ /* 0x002fe200078e020c */
[----:B------:R-:W-:Y:S04]  /*8380*/  BSSY B1, `(.L_x_208) ;  /* 0x0000006000017945 */ /* 0x000fe80003800000 */
[----:B------:R1:W-:Y:S01]  /*8390*/  @!P5 STG.E.U8 desc[UR58][R4.64+0xb0], R13 ;  /* 0x0000b00d0400d986 */ /* 0x0003e2000c10113a */
[----:B------:R-:W-:Y:S05]  /*83a0*/  @P4 BRA `(.L_x_209) ;  /* 0x00000000000c4947 */ /* 0x000fea0003800000 */
[----:B--2---:R-:W1:Y:S02]  /*83b0*/  LDG.E.U8 R147, desc[UR58][R8.64+0xb1] ;  /* 0x0000b13a08937981 */ /* 0x004e64000c1e1100 */
[----:B-1----:R-:W-:-:S05]  /*83c0*/  PRMT R13, R147, 0x8880, RZ ;  /* 0x00008880930d7816 */ /* 0x002fca00000000ff */
[----:B------:R-:W-:-:S07]  /*83d0*/  IMAD R12, R13, R146, RZ ;  /* 0x000000920d0c7224 */ /* 0x000fce00078e02ff */
.L_x_209:
[----:B------:R-:W-:Y:S05]  /*83e0*/  BSYNC B1 ;  /* 0x0000000000017941 */ /* 0x000fea0003800000 */
.L_x_208:
        /* <DEDUP_REMOVED lines=13> */
.L_x_211:
[----:B------:R-:W-:Y:S05]  /*84c0*/  BSYNC B1 ;  /* 0x0000000000017941 */ /* 0x000fea0003800000 */
.L_x_210:
[----:B-1----:R-:W-:Y:S01]  /*84d0*/  @!P3 IMAD R13, R50, R145, R12 ;  /* 0x00000091320db224 */ /* 0x002fe200078e020c */
[----:B------:R-:W-:Y:S04]  /*84e0*/  BSSY B1, `(.L_x_212) ;  /* 0x0000006000017945 */ /* 0x000fe80003800000 */
[----:B------:R1:W-:Y:S01]  /*84f0*/  @!P3 STG.E.U8 desc[UR58][R6.64+0xb0], R13 ;  /* 0x0000b00d0600b986 */ /* 0x0003e2000c10113a */
[----:B------:R-:W-:Y:S05]  /*8500*/  @P2 BRA `(.L_x_213) ;  /* 0x00000000000c2947 */ /* 0x000fea0003800000 */
[----:B--2---:R-:W1:Y:S02]  /*8510*/  LDG.E.U8 R147, desc[UR58][R10.64+0xb1] ;  /* 0x0000b13a0a937981 */ /* 0x004e64000c1e1100 */
[----:B-1----:R-:W-:-:S05]  /*8520*/  PRMT R13, R147, 0x8880, RZ ;  /* 0x00008880930d7816 */ /* 0x002fca00000000ff */
[----:B------:R-:W-:-:S07]  /*8530*/  IMAD R12, R13, R146, RZ ;  /* 0x000000920d0c7224 */ /* 0x000fce00078e02ff */
.L_x_213:
[----:B------:R-:W-:Y:S05]  /*8540*/  BSYNC B1 ;  /* 0x0000000000017941 */ /* 0x000fea0003800000 */
.L_x_212:
[----:B------:R-:W-:Y:S01]  /*8550*/  @!P2 IMAD R51, R51, R145, R12 ;  /* 0x000000913333a224 */ /* 0x000fe200078e020c */
[----:B------:R-:W-:Y:S04]  /*8560*/  BSSY B1, `(.L_x_214) ;  /* 0x0000006000017945 */ /* 0x000fe80003800000 */
[----:B------:R0:W-:Y:S01]  /*8570*/  @!P2 STG.E.U8 desc[UR58][R6.64+0xb1], R51 ;  /* 0x0000b1330600a986 */ /* 0x0001e2000c10113a */
[----:B------:R-:W-:Y:S05]  /*8580*/  @P5 BRA `(.L_x_215) ;  /* 0x00000000000c5947 */ /* 0x000fea0003800000 */
[----:B--2---:R-:W1:Y:S02]  /*8590*/  LDG.E.U8 R147, desc[UR58][R8.64+0xb8] ;  /* 0x0000b83a08937981 */ /* 0x004e64000c1e1100 */
[----:B-1----:R-:W-:-:S05]  /*85a0*/  PRMT R13, R147, 0x8880, RZ ;  /* 0x00008880930d7816 */ /* 0x002fca00000000ff */
[----:B------:R-:W-:-:S07]  /*85b0*/  IMAD R12, R13, R146, RZ ;  /* 0x000000920d0c7224 */ /* 0x000fce00078e02ff */
.L_x_215:
[----:B------:R-:W-:Y:S05]  /*85c0*/  BSYNC B1 ;  /* 0x0000000000017941 */ /* 0x000fea0003800000 */
.L_x_214:
[----:B-1----:R-:W-:Y:S01]  /*85d0*/  @!P5 IMAD R13, R52, R145, R12 ;  /* 0x00000091340dd224 */ /* 0x002fe200078e020c */
[----:B------:R-:W-:Y:S04]  /*85e0*/  BSSY B1, `(.L_x_216) ;  /* 0x0000006000017945 */ /* 0x000fe80003800000 */
[----:B------:R1:W-:Y:S01]  /*85f0*/  @!P5 STG.E.U8 desc[UR58][R4.64+0xb8], R13 ;  /* 0x0000b80d0400d986 */ /* 0x0003e2000c10113a */
[----:B------:R-:W-:Y:S05]  /*8600*/  @P4 BRA `(.L_x_217) ;  /* 0x00000000000c4947 */ /* 0x000fea0003800000 */
[----:B--2---:R-:W1:Y:S02]  /*8610*/  LDG.E.U8 R147, desc[UR58][R8.64+0xb9] ;  /* 0x0000b93a08937981 */ /* 0x004e64000c1e1100 */
[----:B-1----:R-:W-:-:S05]  /*8620*/  PRMT R13, R147, 0x8880, RZ ;  /* 0x00008880930d7816 */ /* 0x002fca00000000ff */
[----:B------:R-:W-:-:S07]  /*8630*/  IMAD R12, R13, R146, RZ ;  /* 0x000000920d0c7224 */ /* 0x000fce00078e02ff */
.L_x_217:
[----:B------:R-:W-:Y:S05]  /*8640*/  BSYNC B1 ;  /* 0x0000000000017941 */ /* 0x000fea0003800000 */
.L_x_216:
        /* <DEDUP_REMOVED lines=13> */
.L_x_219:
[----:B------:R-:W-:Y:S05]  /*8720*/  BSYNC B1 ;  /* 0x0000000000017941 */ /* 0x000fea0003800000 */
.L_x_218:
[----:B-1----:R-:W-:Y:S01]  /*8730*/  @!P1 IMAD R13, R54, R145, R12 ;  /* 0x00000091360d9224 */ /* 0x002fe200078e020c */
[----:B------:R-:W-:Y:S04]  /*8740*/  BSSY B1, `(.L_x_220) ;  /* 0x0000006000017945 */ /* 0x000fe80003800000 */
[----:B------:R1:W-:Y:S01]  /*8750*/  @!P1 STG.E.U8 desc[UR58][R6.64+0xb8], R13 ;  /* 0x0000b80d06009986 */ /* 0x0003e2000c10113a */
[----:B------:R-:W-:Y:S05]  /*8760*/  @P0 BRA `(.L_x_221) ;  /* 0x00000000000c0947 */ /* 0x000fea0003800000 */
[----:B--2---:R-:W1:Y:S02]  /*8770*/  LDG.E.U8 R147, desc[UR58][R10.64+0xb9] ;  /* 0x0000b93a0a937981 */ /* 0x004e64000c1e1100 */
[----:B-1----:R-:W-:-:S05]  /*8780*/  PRMT R13, R147, 0x8880, RZ ;  /* 0x00008880930d7816 */ /* 0x002fca00000000ff */
[----:B------:R-:W-:-:S07]  /*8790*/  IMAD R12, R13, R146, RZ ;  /* 0x000000920d0c7224 */ /* 0x000fce00078e02ff */
.L_x_221:
[----:B------:R-:W-:Y:S05]  /*87a0*/  BSYNC B1 ;  /* 0x0000000000017941 */ /* 0x000fea0003800000 */
.L_x_220:
[----:B------:R-:W-:Y:S01]  /*87b0*/  @!P0 IMAD R55, R55, R145, R12 ;  /* 0x0000009137378224 */ /* 0x000fe200078e020c */
[----:B------:R-:W-:Y:S04]  /*87c0*/  BSSY B1, `(.L_x_222) ;  /* 0x0000006000017945 */ /* 0x000fe80003800000 */
[----:B------:R0:W-:Y:S01]  /*87d0*/  @!P0 STG.E.U8 desc[UR58][R6.64+0xb9], R55 ;  /* 0x0000b93706008986 */ /* 0x0001e2000c10113a */
[----:B------:R-:W-:Y:S05]  /*87e0*/  @P5 BRA `(.L_x_223) ;  /* 0x00000000000c5947 */ /* 0x000fea0003800000 */
[----:B--2---:R-:W1:Y:S02]  /*87f0*/  LDG.E.U8 R147, desc[UR58][R8.64+0xc0] ;  /* 0x0000c03a08937981 */ /* 0x004e64000c1e1100 */
[----:B-1----:R-:W-:-:S05]  /*8800*/  PRMT R13, R147, 0x8880, RZ ;  /* 0x00008880930d7816 */ /* 0x002fca00000000ff */
[----:B------:R-:W-:-:S07]  /*8810*/  IMAD R12, R13, R146, RZ ;  /* 0x000000920d0c7224 */ /* 0x000fce00078e02ff */
.L_x_223:
[----:B------:R-:W-:Y:S05]  /*8820*/  BSYNC B1 ;  /* 0x0000000000017941 */ /* 0x000fea0003800000 */
.L_x_222:
[----:B-1----:R-:W-:Y:S01]  /*8830*/  @!P5 IMAD R13, R40, R145, R12 ;  /* 0x00000091280dd224 */ /* 0x002fe200078e020c */
[----:B------:R-:W-:Y:S04]  /*8840*/  BSSY B1, `(.L_x_224) ;  /* 0x0000006000017945 */ /* 0x000fe80003800000 */
[----:B------:R1:W-:Y:S01]  /*8850*/  @!P5 STG.E.U8 desc[UR58][R4.64+0xc0], R13 ;  /* 0x0000c00d0400d986 */ /* 0x0003e2000c10113a */
[----:B------:R-:W-:Y:S05]  /*8860*/  @P4 BRA `(.L_x_225) ;  /* 0x00000000000c4947 */ /* 0x000fea0003800000 */
[----:B--2---:R-:W1:Y:S02]  /*8870*/  LDG.E.U8 R147, desc[UR58][R8.64+0xc1] ;  /* 0x0000c13a08937981 */ /* 0x004e64000c1e1100 */
[----:B-1----:R-:W-:-:S05]  /*8880*/  PRMT R13, R147, 0x8880, RZ ;  /* 0x00008880930d7816 */ /* 0x002fca00000000ff */
[----:B------:R-:W-:-:S07]  /*8890*/  IMAD R12, R13, R146, RZ ;  /* 0x000000920d0c7224 */ /* 0x000fce00078e02ff */
.L_x_225:
[----:B------:R-:W-:Y:S05]  /*88a0*/  BSYNC B1 ;  /* 0x0000000000017941 */ /* 0x000fea0003800000 */
.L_x_224:
        /* <DEDUP_REMOVED lines=13> */
.L_x_227:
[----:B------:R-:W-:Y:S05]  /*8980*/  BSYNC B1 ;  /* 0x0000000000017941 */ /* 0x000fea0003800000 */
.L_x_226:
[----:B-1----:R-:W-:Y:S01]  /*8990*/  @!P3 IMAD R13, R42, R145, R12 ;  /* 0x000000912a0db224 */ /* 0x002fe200078e020c */
[----:B------:R-:W-:Y:S04]  /*89a0*/  BSSY B1, `(.L_x_228) ;  /* 0x0000006000017945 */ /* 0x000fe80003800000 */
[----:B------:R1:W-:Y:S01]  /*89b0*/  @!P3 STG.E.U8 desc[UR58][R6.64+0xc0], R13 ;  /* 0x0000c00d0600b986 */ /* 0x0003e2000c10113a */
[----:B------:R-:W-:Y:S05]  /*89c0*/  @P2 BRA `(.L_x_229) ;  /* 0x00000000000c2947 */ /* 0x000fea0003800000 */
[----:B--2---:R-:W1:Y:S02]  /*89d0*/  LDG.E.U8 R147, desc[UR58][R10.64+0xc1] ;  /* 0x0000c13a0a937981 */ /* 0x004e64000c1e1100 */
[----:B-1----:R-:W-:-:S05]  /*89e0*/  PRMT R13, R147, 0x8880, RZ ;  /* 0x00008880930d7816 */ /* 0x002fca00000000ff */
[----:B------:R-:W-:-:S07]  /*89f0*/  IMAD R12, R13, R146, RZ ;  /* 0x000000920d0c7224 */ /* 0x000fce00078e02ff */
.L_x_229:
[----:B------:R-:W-:Y:S05]  /*8a00*/  BSYNC B1 ;  /* 0x0000000000017941 */ /* 0x000fea0003800000 */
.L_x_228:
[----:B------:R-:W-:Y:S01]  /*8a10*/  @!P2 IMAD R43, R43, R145, R12 ;  /* 0x000000912b2ba224 */ /* 0x000fe200078e020c */
[----:B------:R-:W-:Y:S04]  /*8a20*/  BSSY B1, `(.L_x_230) ;  /* 0x0000006000017945 */ /* 0x000fe80003800000 */
[----:B------:R0:W-:Y:S01]  /*8a30*/  @!P2 STG.E.U8 desc[UR58][R6.64+0xc1], R43 ;  /* 0x0000c12b0600a986 */ /* 0x0001e2000c10113a */
[----:B------:R-:W-:Y:S05]  /*8a40*/  @P5 BRA `(.L_x_231) ;  /* 0x00000000000c5947 */ /* 0x000fea0003800000 */
[----:B--2---:R-:W1:Y:S02]  /*8a50*/  LDG.E.U8 R147, desc[UR58][R8.64+0xc8] ;  /* 0x0000c83a08937981 */ /* 0x004e64000c1e1100 */
[----:B-1----:R-:W-:-:S05]  /*8a60*/  PRMT R13, R147, 0x8880, RZ ;  /* 0x00008880930d7816 */ /* 0x002fca00000000ff */
[----:B------:R-:W-:-:S07]  /*8a70*/  IMAD R12, R13, R146, RZ ;  /* 0x000000920d0c7224 */ /* 0x000fce00078e02ff */
.L_x_231:
[----:B------:R-:W-:Y:S05]  /*8a80*/  BSYNC B1 ;  /* 0x0000000000017941 */ /* 0x000fea0003800000 */
.L_x_230:
[----:B-1----:R-:W-:Y:S01]  /*8a90*/  @!P5 IMAD R13, R44, R145, R12 ;  /* 0x000000912c0dd224 */ /* 0x002fe200078e020c */
[----:B------:R-:W-:Y:S04]  /*8aa0*/  BSSY B1, `(.L_x_232) ;  /* 0x0000006000017945 */ /* 0x000fe80003800000 */
[----:B------:R1:W-:Y:S01]  /*8ab0*/  @!P5 STG.E.U8 desc[UR58][R4.64+0xc8], R13 ;  /* 0x0000c80d0400d986 */ /* 0x0003e2000c10113a */
[----:B------:R-:W-:Y:S05]  /*8ac0*/  @P4 BRA `(.L_x_233) ;  /* 0x00000000000c4947 */ /* 0x000fea0003800000 */
[----:B--2---:R-:W1:Y:S02]  /*8ad0*/  LDG.E.U8 R147, desc[UR58][R8.64+0xc9] ;  /* 0x0000c93a08937981 */ /* 0x004e64000c1e1100 */
[----:B-1----:R-:W-:-:S05]  /*8ae0*/  PRMT R13, R147, 0x8880, RZ ;  /* 0x00008880930d7816 */ /* 0x002fca00000000ff */
[----:B------:R-:W-:-:S07]  /*8af0*/  IMAD R12, R13, R146, RZ ;  /* 0x000000920d0c7224 */ /* 0x000fce00078e02ff */
.L_x_233:
[----:B------:R-:W-:Y:S05]  /*8b00*/  BSYNC B1 ;  /* 0x0000000000017941 */ /* 0x000fea0003800000 */
.L_x_232:
        /* <DEDUP_REMOVED lines=13> */
.L_x_235:
[----:B------:R-:W-:Y:S05]  /*8be0*/  BSYNC B1 ;  /* 0x0000000000017941 */ /* 0x000fea0003800000 */
.L_x_234:
[----:B-1----:R-:W-:Y:S01]  /*8bf0*/  @!P1 IMAD R13, R46, R145, R12 ;  /* 0x000000912e0d9224 */ /* 0x002fe200078e020c */
[----:B------:R-:W-:Y:S04]  /*8c00*/  BSSY B1, `(.L_x_236) ;  /* 0x0000006000017945 */ /* 0x000fe80003800000 */
[----:B------:R1:W-:Y:S01]  /*8c10*/  @!P1 STG.E.U8 desc[UR58][R6.64+0xc8], R13 ;  /* 0x0000c80d06009986 */ /* 0x0003e2000c10113a */
[----:B------:R-:W-:Y:S05]  /*8c20*/  @P4 BRA `(.L_x_237) ;  /* 0x00000000000c4947 */ /* 0x000fea0003800000 */
[----:B--2---:R-:W1:Y:S02]  /*8c30*/  LDG.E.U8 R147, desc[UR58][R10.64+0xc9] ;  /* 0x0000c93a0a937981 */ /* 0x004e64000c1e1100 */
[----:B-1----:R-:W-:-:S05]  /*8c40*/  PRMT R13, R147, 0x8880, RZ ;  /* 0x00008880930d7816 */ /* 0x002fca00000000ff */
[----:B------:R-:W-:-:S07]  /*8c50*/  IMAD R12, R13, R146, RZ ;  /* 0x000000920d0c7224 */ /* 0x000fce00078e02ff */
.L_x_237:
[----:B------:R-:W-:Y:S05]  /*8c60*/  BSYNC B1 ;  /* 0x0000000000017941 */ /* 0x000fea0003800000 */
.L_x_236:
[----:B------:R-:W-:Y:S01]  /*8c70*/  @!P4 IMAD R47, R47, R145, R12 ;  /* 0x000000912f2fc224 */ /* 0x000fe200078e020c */
[----:B------:R-:W-:Y:S04]  /*8c80*/  BSSY B1, `(.L_x_238) ;  /* 0x0000006000017945 */ /* 0x000fe80003800000 */
[----:B------:R0:W-:Y:S01]  /*8c90*/  @!P4 STG.E.U8 desc[UR58][R6.64+0xc9], R47 ;  /* 0x0000c92f0600c986 */ /* 0x0001e2000c10113a */
[----:B------:R-:W-:Y:S05]  /*8ca0*/  @P5 BRA `(.L_x_239) ;  /* 0x00000000000c5947 */ /* 0x000fea0003800000 */
[----:B--2---:R-:W1:Y:S02]  /*8cb0*/  LDG.E.U8 R147, desc[UR58][R8.64+0xd0] ;  /* 0x0000d03a08937981 */ /* 0x004e64000c1e1100 */
[----:B-1----:R-:W-:-:S05]  /*8cc0*/  PRMT R13, R147, 0x8880, RZ ;  /* 0x00008880930d7816 */ /* 0x002fca00000000ff */
[----:B------:R-:W-:-:S07]  /*8cd0*/  IMAD R12, R13, R146, RZ ;  /* 0x000000920d0c7224 */ /* 0x000fce00078e02ff */
.L_x_239:
[----:B------:R-:W-:Y:S05]  /*8ce0*/  BSYNC B1 ;  /* 0x0000000000017941 */ /* 0x000fea0003800000 */
.L_x_238:
[----:B-1----:R-:W-:Y:S01]  /*8cf0*/  @!P5 IMAD R13, R32, R145, R12 ;  /* 0x00000091200dd224 */ /* 0x002fe200078e020c */
[----:B------:R-:W-:Y:S04]  /*8d00*/  BSSY B1, `(.L_x_240) ;  /* 0x0000006000017945 */ /* 0x000fe80003800000 */
[----:B------:R1:W-:Y:S01]  /*8d10*/  @!P5 STG.E.U8 desc[UR58][R4.64+0xd0], R13 ;  /* 0x0000d00d0400d986 */ /* 0x0003e2000c10113a */
[----:B------:R-:W-:Y:S05]  /*8d20*/  @P0 BRA `(.L_x_241) ;  /* 0x00000000000c0947 */ /* 0x000fea0003800000 */
[----:B--2---:R-:W1:Y:S02]  /*8d30*/  LDG.E.U8 R147, desc[UR58][R8.64+0xd1] ;  /* 0x0000d13a08937981 */ /* 0x004e64000c1e1100 */
[----:B-1----:R-:W-:-:S05]  /*8d40*/  PRMT R13, R147, 0x8880, RZ ;  /* 0x00008880930d7816 */ /* 0x002fca00000000ff */
[----:B------:R-:W-:-:S07]  /*8d50*/  IMAD R12, R13, R146, RZ ;  /* 0x000000920d0c7224 */ /* 0x000fce00078e02ff */
.L_x_241:
[----:B------:R-:W-:Y:S05]  /*8d60*/  BSYNC B1 ;  /* 0x0000000000017941 */ /* 0x000fea0003800000 */
.L_x_240:
        /* <DEDUP_REMOVED lines=13> */
.L_x_243:
[----:B------:R-:W-:Y:S05]  /*8e40*/  BSYNC B1 ;  /* 0x0000000000017941 */ /* 0x000fea0003800000 */
.L_x_242:
[----:B-1----:R-:W-:Y:S01]  /*8e50*/  @!P3 IMAD R13, R34, R145, R12 ;  /* 0x00000091220db224 */ /* 0x002fe200078e020c */
[----:B------:R-:W-:Y:S04]  /*8e60*/  BSSY B1, `(.L_x_244) ;  /* 0x0000006000017945 */ /* 0x000fe80003800000 */
[----:B------:R1:W-:Y:S01]  /*8e70*/  @!P3 STG.E.U8 desc[UR58][R6.64+0xd0], R13 ;  /* 0x0000d00d0600b986 */ /* 0x0003e2000c10113a */
[----:B------:R-:W-:Y:S05]  /*8e80*/  @P2 BRA `(.L_x_245) ;  /* 0x00000000000c2947 */ /* 0x000fea0003800000 */
[----:B--2---:R-:W1:Y:S02]  /*8e90*/  LDG.E.U8 R147, desc[UR58][R10.64+0xd1] ;  /* 0x0000d13a0a937981 */ /* 0x004e64000c1e1100 */
[----:B-1----:R-:W-:-:S05]  /*8ea0*/  PRMT R13, R147, 0x8880, RZ ;  /* 0x00008880930d7816 */ /* 0x002fca00000000ff */
[----:B------:R-:W-:-:S07]  /*8eb0*/  IMAD R12, R13, R146, RZ ;  /* 0x000000920d0c7224 */ /* 0x000fce00078e02ff */
.L_x_245:
[----:B------:R-:W-:Y:S05]  /*8ec0*/  BSYNC B1 ;  /* 0x0000000000017941 */ /* 0x000fea0003800000 */
.L_x_244:
[----:B------:R-:W-:Y:S01]  /*8ed0*/  @!P2 IMAD R35, R35, R145, R12 ;  /* 0x000000912323a224 */ /* 0x000fe200078e020c */
[----:B------:R-:W-:Y:S04]  /*8ee0*/  BSSY B1, `(.L_x_246) ;  /* 0x0000006000017945 */ /* 0x000fe80003800000 */
[----:B------:R0:W-:Y:S01]  /*8ef0*/  @!P2 STG.E.U8 desc[UR58][R6.64+0xd1], R35 ;  /* 0x0000d1230600a986 */ /* 0x0001e2000c10113a */
[----:B------:R-:W-:Y:S05]  /*8f00*/  @P0 BRA `(.L_x_247) ;  /* 0x00000000000c0947 */ /* 0x000fea0003800000 */
[----:B--2---:R-:W1:Y:S02]  /*8f10*/  LDG.E.U8 R147, desc[UR58][R8.64+0xd8] ;  /* 0x0000d83a08937981 */ /* 0x004e64000c1e1100 */
[----:B-1----:R-:W-:-:S05]  /*8f20*/  PRMT R13, R147, 0x8880, RZ ;  /* 0x00008880930d7816 */ /* 0x002fca00000000ff */
[----:B------:R-:W-:-:S07]  /*8f30*/  IMAD R12, R13, R146, RZ ;  /* 0x000000920d0c7224 */ /* 0x000fce00078e02ff */
.L_x_247:
[----:B------:R-:W-:Y:S05]  /*8f40*/  BSYNC B1 ;  /* 0x0000000000017941 */ /* 0x000fea0003800000 */
.L_x_246:
[----:B-1----:R-:W-:Y:S01]  /*8f50*/  @!P0 IMAD R13, R36, R145, R12 ;  /* 0x00000091240d8224 */ /* 0x002fe200078e020c */
[----:B------:R-:W-:Y:S04]  /*8f60*/  BSSY B1, `(.L_x_248) ;  /* 0x0000006000017945 */ /* 0x000fe80003800000 */
[----:B------:R1:W-:Y:S01]  /*8f70*/  @!P0 STG.E.U8 desc[UR58][R4.64+0xd8], R13 ;  /* 0x0000d80d04008986 */ /* 0x0003e2000c10113a */
[----:B------:R-:W-:Y:S05]  /*8f80*/  @P5 BRA `(.L_x_249) ;  /* 0x00000000000c5947 */ /* 0x000fea0003800000 */
[----:B--2---:R-:W1:Y:S02]  /*8f90*/  LDG.E.U8 R147, desc[UR58][R8.64+0xd9] ;  /* 0x0000d93a08937981 */ /* 0x004e64000c1e1100 */
[----:B-1----:R-:W-:-:S05]  /*8fa0*/  PRMT R13, R147, 0x8880, RZ ;  /* 0x00008880930d7816 */ /* 0x002fca00000000ff */
[----:B------:R-:W-:-:S07]  /*8fb0*/  IMAD R12, R13, R146, RZ ;  /* 0x000000920d0c7224 */ /* 0x000fce00078e02ff */
.L_x_249:
[----:B------:R-:W-:Y:S05]  /*8fc0*/  BSYNC B1 ;  /* 0x0000000000017941 */ /* 0x000fea0003800000 */
.L_x_248:
        /* <DEDUP_REMOVED lines=13> */
.L_x_251:
[----:B------:R-:W-:Y:S05]  /*90a0*/  BSYNC B1 ;  /* 0x0000000000017941 */ /* 0x000fea0003800000 */
.L_x_250:
[----:B-1----:R-:W-:Y:S01]  /*90b0*/  @!P4 IMAD R13, R38, R145, R12 ;  /* 0x00000091260dc224 */ /* 0x002fe200078e020c */
[----:B------:R-:W-:Y:S04]  /*90c0*/  BSSY B1, `(.L_x_252) ;  /* 0x0000006000017945 */ /* 0x000fe80003800000 */
[----:B------:R1:W-:Y:S01]  /*90d0*/  @!P4 STG.E.U8 desc[UR58][R6.64+0xd8], R13 ;  /* 0x0000d80d0600c986 */ /* 0x0003e2000c10113a */
[----:B------:R-:W-:Y:S05]  /*90e0*/  @P1 BRA `(.L_x_253) ;  /* 0x00000000000c1947 */ /* 0x000fea0003800000 */
[----:B--2---:R-:W1:Y:S02]  /*90f0*/  LDG.E.U8 R147, desc[UR58][R10.64+0xd9] ;  /* 0x0000d93a0a937981 */ /* 0x004e64000c1e1100 */
[----:B-1----:R-:W-:-:S05]  /*9100*/  PRMT R13, R147, 0x8880, RZ ;  /* 0x00008880930d7816 */ /* 0x002fca00000000ff */
[----:B------:R-:W-:-:S07]  /*9110*/  IMAD R12, R13, R146, RZ ;  /* 0x000000920d0c7224 */ /* 0x000fce00078e02ff */
.L_x_253:
[----:B------:R-:W-:Y:S05]  /*9120*/  BSYNC B1 ;  /* 0x0000000000017941 */ /* 0x000fea0003800000 */
.L_x_252:
[----:B------:R-:W-:Y:S01]  /*9130*/  @!P1 IMAD R39, R39, R145, R12 ;  /* 0x0000009127279224 */ /* 0x000fe200078e020c */
[----:B------:R-:W-:Y:S04]  /*9140*/  BSSY B1, `(.L_x_254) ;  /* 0x0000006000017945 */ /* 0x000fe80003800000 */
[----:B------:R0:W-:Y:S01]  /*9150*/  @!P1 STG.E.U8 desc[UR58][R6.64+0xd9], R39 ;  /* 0x0000d92706009986 */ /* 0x0001e2000c10113a */
[----:B------:R-:W-:Y:S05]  /*9160*/  @P3 BRA `(.L_x_255) ;  /* 0x00000000000c3947 */ /* 0x000fea0003800000 */
[----:B--2---:R-:W1:Y:S02]  /*9170*/  LDG.E.U8 R147, desc[UR58][R8.64+0xe0] ;  /* 0x0000e03a08937981 */ /* 0x004e64000c1e1100 */
[----:B-1----:R-:W-:-:S05]  /*9180*/  PRMT R13, R147, 0x8880, RZ ;  /* 0x00008880930d7816 */ /* 0x002fca00000000ff */
[----:B------:R-:W-:-:S07]  /*9190*/  IMAD R12, R13, R146, RZ ;  /* 0x000000920d0c7224 */ /* 0x000fce00078e02ff */
.L_x_255:
[----:B------:R-:W-:Y:S05]  /*91a0*/  BSYNC B1 ;  /* 0x0000000000017941 */ /* 0x000fea0003800000 */
.L_x_254:
[----:B-1----:R-:W-:Y:S01]  /*91b0*/  @!P3 IMAD R13, R24, R145, R12 ;  /* 0x00000091180db224 */ /* 0x002fe200078e020c */
[----:B------:R-:W-:Y:S04]  /*91c0*/  BSSY B1, `(.L_x_256) ;  /* 0x0000006000017945 */ /* 0x000fe80003800000 */
[----:B------:R1:W-:Y:S01]  /*91d0*/  @!P3 STG.E.U8 desc[UR58][R4.64+0xe0], R13 ;  /* 0x0000e00d0400b986 */ /* 0x0003e2000c10113a */
[----:B------:R-:W-:Y:S05]  /*91e0*/  @P5 BRA `(.L_x_257) ;  /* 0x00000000000c5947 */ /* 0x000fea0003800000 */
[----:B--2---:R-:W1:Y:S02]  /*91f0*/  LDG.E.U8 R147, desc[UR58][R8.64+0xe1] ;  /* 0x0000e13a08937981 */ /* 0x004e64000c1e1100 */
[----:B-1----:R-:W-:-:S05]  /*9200*/  PRMT R13, R147, 0x8880, RZ ;  /* 0x00008880930d7816 */ /* 0x002fca00000000ff */
[----:B------:R-:W-:-:S07]  /*9210*/  IMAD R12, R13, R146, RZ ;  /* 0x000000920d0c7224 */ /* 0x000fce00078e02ff */
.L_x_257:
[----:B------:R-:W-:Y:S05]  /*9220*/  BSYNC B1 ;  /* 0x0000000000017941 */ /* 0x000fea0003800000 */
.L_x_256:
        /* <DEDUP_REMOVED lines=9> */
[----:B------:R-:W-:Y:S01]  /*92c0*/  ISETP.LT.OR P3, PT, R0, 0x9, !P3 ;  /* 0x000000090000780c */ /* 0x000fe20005f61670 */
[----:B------:R-:W-:-:S12]  /*92d0*/  @P2 BRA `(.L_x_259) ;  /* 0x00000000000c2947 */ /* 0x000fd80003800000 */
[----:B--2---:R-:W2:Y:S02]  /*92e0*/  LDG.E.U8 R147, desc[UR58][R10.64+0xe0] ;  /* 0x0000e03a0a937981 */ /* 0x004ea4000c1e1100 */
[----:B--2---:R-:W-:-:S05]  /*92f0*/  PRMT R3, R147, 0x8880, RZ ;  /* 0x0000888093037816 */ /* 0x004fca00000000ff */
[----:B------:R-:W-:-:S07]  /*9300*/  IMAD R12, R3, R146, RZ ;  /* 0x00000092030c7224 */ /* 0x000fce00078e02ff */
.L_x_259:
[----:B------:R-:W-:Y:S05]  /*9310*/  BSYNC B1 ;  /* 0x0000000000017941 */ /* 0x000fea0003800000 */
.L_x_258:
[----:B------:R-:W-:Y:S01]  /*9320*/  @!P2 IMAD R3, R26, R145, R12 ;  /* 0x000000911a03a224 */ /* 0x000fe200078e020c */
[----:B------:R-:W-:Y:S04]  /*9330*/  BSSY B1, `(.L_x_260) ;  /* 0x0000006000017945 */ /* 0x000fe80003800000 */
[----:B------:R0:W-:Y:S01]  /*9340*/  @!P2 STG.E.U8 desc[UR58][R6.64+0xe0], R3 ;  /* 0x0000e0030600a986 */ /* 0x0001e2000c10113a */
[----:B------:R-:W-:Y:S05]  /*9350*/  @P0 BRA `(.L_x_261) ;  /* 0x00000000000c0947 */ /* 0x000fea0003800000 */
[----:B--2---:R-:W0:Y:S02]  /*9360*/  LDG.E.U8 R147, desc[UR58][R10.64+0xe1] ;  /* 0x0000e13a0a937981 */ /* 0x004e24000c1e1100 */
[----:B0-----:R-:W-:-:S05]  /*9370*/  PRMT R3, R147, 0x8880, RZ ;  /* 0x0000888093037816 */ /* 0x001fca00000000ff */
[----:B------:R-:W-:-:S07]  /*9380*/  IMAD R12, R3, R146, RZ ;  /* 0x00000092030c7224 */ /* 0x000fce00078e02ff */
.L_x_261:
[----:B------:R-:W-:Y:S05]  /*9390*/  BSYNC B1 ;  /* 0x0000000000017941 */ /* 0x000fea0003800000 */
.L_x_260:
[----:B------:R-:W-:Y:S01]  /*93a0*/  @!P0 IMAD R27, R27, R145, R12 ;  /* 0x000000911b1b8224 */ /* 0x000fe200078e020c */
[----:B------:R-:W-:Y:S04]  /*93b0*/  BSSY B1, `(.L_x_262) ;  /* 0x0000006000017945 */ /* 0x000fe80003800000 */
[----:B------:R0:W-:Y:S01]  /*93c0*/  @!P0 STG.E.U8 desc[UR58][R6.64+0xe1], R27 ;  /* 0x0000e11b06008986 */ /* 0x0001e2000c10113a */
[----:B------:R-:W-:Y:S05]  /*93d0*/  @P5 BRA `(.L_x_263) ;  /* 0x00000000000c5947 */ /* 0x000fea0003800000 */
[----:B--2---:R-:W0:Y:S02]  /*93e0*/  LDG.E.U8 R147, desc[UR58][R8.64+0xe8] ;  /* 0x0000e83a08937981 */ /* 0x004e24000c1e1100 */
[----:B0-----:R-:W-:-:S05]  /*93f0*/  PRMT R3, R147, 0x8880, RZ ;  /* 0x0000888093037816 */ /* 0x001fca00000000ff */
[----:B------:R-:W-:-:S07]  /*9400*/  IMAD R12, R3, R146, RZ ;  /* 0x00000092030c7224 */ /* 0x000fce00078e02ff */
.L_x_263:
[----:B------:R-:W-:Y:S05]  /*9410*/  BSYNC B1 ;  /* 0x0000000000017941 */ /* 0x000fea0003800000 */
.L_x_262:
[----:B0-----:R-:W-:Y:S01]  /*9420*/  @!P5 IMAD R3, R28, R145, R12 ;  /* 0x000000911c03d224 */ /* 0x001fe200078e020c */
[----:B------:R-:W-:Y:S04]  /*9430*/  BSSY B1, `(.L_x_264) ;  /* 0x0000006000017945 */ /* 0x000fe80003800000 */
[----:B------:R0:W-:Y:S01]  /*9440*/  @!P5 STG.E.U8 desc[UR58][R4.64+0xe8], R3 ;  /* 0x0000e8030400d986 */ /* 0x0001e2000c10113a */
[----:B------:R-:W-:Y:S05]  /*9450*/  @P4 BRA `(.L_x_265) ;  /* 0x00000000000c4947 */ /* 0x000fea0003800000 */
[----:B--2---:R-:W0:Y:S02]  /*9460*/  LDG.E.U8 R147, desc[UR58][R8.64+0xe9] ;  /* 0x0000e93a08937981 */ /* 0x004e24000c1e1100 */
[----:B0-----:R-:W-:-:S05]  /*9470*/  PRMT R3, R147, 0x8880, RZ ;  /* 0x0000888093037816 */ /* 0x001fca00000000ff */
[----:B------:R-:W-:-:S07]  /*9480*/  IMAD R12, R3, R146, RZ ;  /* 0x00000092030c7224 */ /* 0x000fce00078e02ff */
.L_x_265:
[----:B------:R-:W-:Y:S05]  /*9490*/  BSYNC B1 ;  /* 0x0000000000017941 */ /* 0x000fea0003800000 */
.L_x_264:
[----:B------:R-:W-:Y:S01]  /*94a0*/  @!P4 IMAD R29, R29, R145, R12 ;  /* 0x000000911d1dc224 */ /* 0x000fe200078e020c */
[----:B------:R-:W-:Y:S04]  /*94b0*/  BSSY B1, `(.L_x_266) ;  /* 0x0000006000017945 */ /* 0x000fe80003800000 */
[----:B------:R0:W-:Y:S01]  /*94c0*/  @!P4 STG.E.U8 desc[UR58][R4.64+0xe9], R29 ;  /* 0x0000e91d0400c986 */ /* 0x0001e2000c10113a */
[----:B------:R-:W-:Y:S05]  /*94d0*/  @P3 BRA `(.L_x_267) ;  /* 0x00000000000c3947 */ /* 0x000fea0003800000 */
[----:B--2---:R-:W0:Y:S02]  /*94e0*/  LDG.E.U8 R147, desc[UR58][R10.64+0xe8] ;  /* 0x0000e83a0a937981 */ /* 0x004e24000c1e1100 */
[----:B0-----:R-:W-:-:S05]  /*94f0*/  PRMT R3, R147, 0x8880, RZ ;  /* 0x0000888093037816 */ /* 0x001fca00000000ff */
[----:B------:R-:W-:-:S07]  /*9500*/  IMAD R12, R3, R146, RZ ;  /* 0x00000092030c7224 */ /* 0x000fce00078e02ff */
.L_x_267:
[----:B------:R-:W-:Y:S05]  /*9510*/  BSYNC B1 ;  /* 0x0000000000017941 */ /* 0x000fea0003800000 */
.L_x_266:
[----:B0-----:R-:W-:Y:S01]  /*9520*/  @!P3 IMAD R3, R30, R145, R12 ;  /* 0x000000911e03b224 */ /* 0x001fe200078e020c */
[----:B------:R-:W-:Y:S01]  /*9530*/  ISETP.LT.OR P1, PT, R0, 0x9, !P1 ;  /* 0x000000090000780c */ /* 0x000fe20004f21670 */
[----:B------:R-:W-:Y:S03]  /*9540*/  BSSY B1, `(.L_x_268) ;  /* 0x0000006000017945 */ /* 0x000fe60003800000 */
[----:B------:R0:W-:Y:S09]  /*9550*/  @!P3 STG.E.U8 desc[UR58][R6.64+0xe8], R3 ;  /* 0x0000e8030600b986 */ /* 0x0001f2000c10113a */
[----:B------:R-:W-:Y:S05]  /*9560*/  @P1 BRA `(.L_x_269) ;  /* 0x00000000000c1947 */ /* 0x000fea0003800000 */
[----:B--2---:R-:W0:Y:S02]  /*9570*/  LDG.E.U8 R147, desc[UR58][R10.64+0xe9] ;  /* 0x0000e93a0a937981 */ /* 0x004e24000c1e1100 */
[----:B0-----:R-:W-:-:S05]  /*9580*/  PRMT R3, R147, 0x8880, RZ ;  /* 0x0000888093037816 */ /* 0x001fca00000000ff */
[----:B------:R-:W-:-:S07]  /*9590*/  IMAD R12, R3, R146, RZ ;  /* 0x00000092030c7224 */ /* 0x000fce00078e02ff */
.L_x_269:
[----:B------:R-:W-:Y:S05]  /*95a0*/  BSYNC B1 ;  /* 0x0000000000017941 */ /* 0x000fea0003800000 */
.L_x_268:
[----:B------:R-:W-:Y:S01]  /*95b0*/  IMAD R31, R31, R145, R12 ;  /* 0x000000911f1f7224 */ /* 0x000fe200078e020c */
[----:B------:R-:W-:Y:S06]  /*95c0*/  @P1 BRA `(.L_x_270) ;  /* 0x0000001800981947 */ /* 0x000fec0003800000 */
[----:B------:R0:W-:Y:S01]  /*95d0*/  STG.E.U8 desc[UR58][R6.64+0xe9], R31 ;  /* 0x0000e91f06007986 */ /* 0x0001e2000c10113a */
[----:B------:R-:W-:Y:S05]  /*95e0*/  BRA `(.L_x_270) ;  /* 0x0000001800907947 */ /* 0x000fea0003800000 */
.L_x_29:
[C---:B------:R-:W-:Y:S02]  /*95f0*/  ISETP.GE.AND P1, PT, R3.reuse, 0x1, PT ;  /* 0x000000010300780c */ /* 0x040fe40003f26270 */
[----:B------:R-:W-:Y:S02]  /*9600*/  ISETP.GE.AND P2, PT, R3, 0x2, PT ;  /* 0x000000020300780c */ /* 0x000fe40003f46270 */
[C---:B------:R-:W-:Y:S02]  /*9610*/  ISETP.LT.OR P3, PT, R0.reuse, 0x1, !P1 ;  /* 0x000000010000780c */ /* 0x040fe40004f61670 */
[C---:B------:R-:W-:Y:S02]  /*9620*/  ISETP.LT.OR P4, PT, R0.reuse, 0x1, !P2 ;  /* 0x000000010000780c */ /* 0x040fe40005781670 */
[C---:B------:R-:W-:Y:S02]  /*9630*/  ISETP.LT.OR P1, PT, R0.reuse, 0x9, !P1 ;  /* 0x000000090000780c */ /* 0x040fe40004f21670 */
[----:B------:R-:W-:-:S02]  /*9640*/  ISETP.LT.OR P2, PT, R0, 0x9, !P2 ;  /* 0x000000090000780c */ /* 0x000fc40005741670 */
[C---:B------:R-:W-:Y:S02]  /*9650*/  ISETP.GE.AND P5, PT, R3.reuse, 0x9, PT ;  /* 0x000000090300780c */ /* 0x040fe40003fa6270 */
[----:B------:R-:W-:-:S03]  /*9660*/  ISETP.GE.AND P0, PT, R3, 0xa, PT ;  /* 0x0000000a0300780c */ /* 0x000fc60003f06270 */
[-C--:B------:R-:W-:Y:S02]  /*9670*/  @!P3 IMAD R9, R136, R145.reuse, RZ ;  /* 0x000000918809b224 */ /* 0x080fe400078e02ff */
[-C--:B------:R-:W-:Y:S02]  /*9680*/  @!P4 IMAD R137, R137, R145.reuse, RZ ;  /* 0x000000918989c224 */ /* 0x080fe400078e02ff */
[-C--:B------:R-:W-:Y:S01]  /*9690*/  @!P1 IMAD R11, R138, R145.reuse, RZ ;  /* 0x000000918a0b9224 */ /* 0x080fe200078e02ff */
[----:B------:R0:W-:Y:S01]  /*96a0*/  @!P3 STG.E.U8 desc[UR58][R4.64], R9 ;  /* 0x000000090400b986 */ /* 0x0001e2000c10113a */
[C---:B------:R-:W-:Y:S01]  /*96b0*/  ISETP.LT.OR P3, PT, R0.reuse, 0x1, !P5 ;  /* 0x000000010000780c */ /* 0x040fe20006f61670 */
[----:B------:R-:W-:Y:S02]  /*96c0*/  @!P2 IMAD R139, R139, R145, RZ ;  /* 0x000000918b8ba224 */ /* 0x000fe400078e02ff */
[----:B------:R-:W-:Y:S01]  /*96d0*/  @!P4 STG.E.U8 desc[UR58][R4.64+0x1], R137 ;  /* 0x000001890400c986 */ /* 0x000fe2000c10113a */
[----:B------:R-:W-:-:S02]  /*96e0*/  ISETP.LT.OR P4, PT, R0, 0x1, !P0 ;  /* 0x000000010000780c */ /* 0x000fc40004781670 */
[C---:B------:R-:W-:Y:S01]  /*96f0*/  ISETP.LT.OR P0, PT, R0.reuse, 0x9, !P0 ;  /* 0x000000090000780c */ /* 0x040fe20004701670 */
[----:B------:R1:W-:Y:S01]  /*9700*/  @!P1 STG.E.U8 desc[UR58][R6.64], R11 ;  /* 0x0000000b06009986 */ /* 0x0003e2000c10113a */
[----:B------:R-:W-:Y:S02]  /*9710*/  ISETP.LT.OR P1, PT, R0, 0x9, !P5 ;  /* 0x000000090000780c */ /* 0x000fe40006f21670 */
[C---:B------:R-:W-:Y:S01]  /*9720*/  ISETP.GE.AND P5, PT, R3.reuse, 0x11, PT ;  /* 0x000000110300780c */ /* 0x040fe20003fa6270 */
[----:B------:R-:W-:Y:S01]  /*9730*/  @!P2 STG.E.U8 desc[UR58][R6.64+0x1], R139 ;  /* 0x0000018b0600a986 */ /* 0x000fe2000c10113a */
[----:B------:R-:W-:Y:S01]  /*9740*/  ISETP.GE.AND P2, PT, R3, 0x12, PT ;  /* 0x000000120300780c */ /* 0x000fe20003f46270 */
[----:B------:R-:W-:-:S04]  /*9750*/  @!P3 IMAD R13, R140, R145, RZ ;  /* 0x000000918c0db224 */ /* 0x000fc800078e02ff */
[-C--:B------:R-:W-:Y:S01]  /*9760*/  @!P4 IMAD R141, R141, R145.reuse, RZ ;  /* 0x000000918d8dc224 */ /* 0x080fe200078e02ff */
[----:B------:R-:W-:Y:S01]  /*9770*/  @!P3 STG.E.U8 desc[UR58][R4.64+0x8], R13 ;  /* 0x0000080d0400b986 */ /* 0x000fe2000c10113a */
[C---:B------:R-:W-:Y:S01]  /*9780*/  ISETP.LT.OR P3, PT, R0.reuse, 0x1, !P5 ;  /* 0x000000010000780c */ /* 0x040fe20006f61670 */
[-C--:B------:R-:W-:Y:S02]  /*9790*/  @!P0 IMAD R143, R143, R145.reuse, RZ ;  /* 0x000000918f8f8224 */ /* 0x080fe400078e02ff */
[----:B------:R-:W-:Y:S01]  /*97a0*/  @!P4 STG.E.U8 desc[UR58][R4.64+0x9], R141 ;  /* 0x0000098d0400c986 */ /* 0x000fe2000c10113a */
[----:B------:R-:W-:Y:S01]  /*97b0*/  ISETP.LT.OR P4, PT, R0, 0x1, !P2 ;  /* 0x000000010000780c */ /* 0x000fe20005781670 */
[----:B0-----:R-:W-:Y:S01]  /*97c0*/  @!P1 IMAD R9, R142, R145, RZ ;  /* 0x000000918e099224 */ /* 0x001fe200078e02ff */
[----:B------:R-:W-:Y:S01]  /*97d0*/  ISETP.LT.OR P2, PT, R0, 0x9, !P2 ;  /* 0x000000090000780c */ /* 0x000fe20005741670 */
[----:B------:R-:W-:Y:S01]  /*97e0*/  @!P0 STG.E.U8 desc[UR58][R6.64+0x9], R143 ;  /* 0x0000098f06008986 */ /* 0x000fe2000c10113a */
[----:B------:R-:W-:-:S03]  /*97f0*/  ISETP.GE.AND P0, PT, R3, 0x1a, PT ;  /* 0x0000001a0300780c */ /* 0x000fc60003f06270 */
[----:B------:R0:W-:Y:S01]  /*9800*/  @!P1 STG.E.U8 desc[UR58][R6.64+0x8], R9 ;  /* 0x0000080906009986 */ /* 0x0001e2000c10113a */
[----:B------:R-:W-:Y:S01]  /*9810*/  ISETP.LT.OR P1, PT, R0, 0x9, !P5 ;  /* 0x000000090000780c */ /* 0x000fe20006f21670 */
[----:B-1----:R-:W-:Y:S01]  /*9820*/  @!P3 IMAD R11, R128, R145, RZ ;  /* 0x00000091800bb224 */ /* 0x002fe200078e02ff */
[----:B------:R-:W-:-:S03]  /*9830*/  ISETP.GE.AND P5, PT, R3, 0x19, PT ;  /* 0x000000190300780c */ /* 0x000fc60003fa6270 */
[-C--:B------:R-:W-:Y:S01]  /*9840*/  @!P4 IMAD R129, R129, R145.reuse, RZ ;  /* 0x000000918181c224 */ /* 0x080fe200078e02ff */
[----:B------:R-:W-:Y:S01]  /*9850*/  @!P3 STG.E.U8 desc[UR58][R4.64+0x10], R11 ;  /* 0x0000100b0400b986 */ /* 0x000fe2000c10113a */
[C---:B------:R-:W-:Y:S01]  /*9860*/  ISETP.LT.OR P3, PT, R0.reuse, 0x1, !P5 ;  /* 0x000000010000780c */ /* 0x040fe20006f61670 */
[-C--:B------:R-:W-:Y:S02]  /*9870*/  @!P2 IMAD R131, R131, R145.reuse, RZ ;  /* 0x000000918383a224 */ /* 0x080fe400078e02ff */
[----:B------:R-:W-:Y:S01]  /*9880*/  @!P4 STG.E.U8 desc[UR58][R4.64+0x11], R129 ;  /* 0x000011810400c986 */ /* 0x000fe2000c10113a */
[----:B------:R-:W-:Y:S02]  /*9890*/  ISETP.LT.OR P4, PT, R0, 0x1, !P0 ;  /* 0x000000010000780c */ /* 0x000fe40004781670 */
[----:B0-----:R-:W-:Y:S01]  /*98a0*/  @!P1 IMAD R9, R130, R145, RZ ;  /* 0x0000009182099224 */ /* 0x001fe200078e02ff */
[----:B------:R-:W-:Y:S01]  /*98b0*/  @!P2 STG.E.U8 desc[UR58][R6.64+0x11], R131 ;  /* 0x000011830600a986 */ /* 0x000fe2000c10113a */
[----:B------:R-:W-:-:S02]  /*98c0*/  ISETP.LT.OR P0, PT, R0, 0x9, !P0 ;  /* 0x000000090000780c */ /* 0x000fc40004701670 */
[C---:B------:R-:W-:Y:S01]  /*98d0*/  ISETP.GE.AND P2, PT, R3.reuse, 0x22, PT ;  /* 0x000000220300780c */ /* 0x040fe20003f46270 */
[----:B------:R0:W-:Y:S01]  /*98e0*/  @!P1 STG.E.U8 desc[UR58][R6.64+0x10], R9 ;  /* 0x0000100906009986 */ /* 0x0001e2000c10113a */
[----:B------:R-:W-:Y:S01]  /*98f0*/  ISETP.LT.OR P1, PT, R0, 0x9, !P5 ;  /* 0x000000090000780c */ /* 0x000fe20006f21670 */
[----:B------:R-:W-:Y:S01]  /*9900*/  @!P3 IMAD R13, R132, R145, RZ ;  /* 0x00000091840db224 */ /* 0x000fe200078e02ff */
[----:B------:R-:W-:-:S03]  /*9910*/  ISETP.GE.AND P5, PT, R3, 0x21, PT ;  /* 0x000000210300780c */ /* 0x000fc60003fa6270 */
[-C--:B------:R-:W-:Y:S01]  /*9920*/  @!P4 IMAD R133, R133, R145.reuse, RZ ;  /* 0x000000918585c224 */ /* 0x080fe200078e02ff */
[----:B------:R-:W-:Y:S01]  /*9930*/  @!P3 STG.E.U8 desc[UR58][R4.64+0x18], R13 ;  /* 0x0000180d0400b986 */ /* 0x000fe2000c10113a */
[C---:B------:R-:W-:Y:S02]  /*9940*/  ISETP.LT.OR P3, PT, R0.reuse, 0x1, !P5 ;  /* 0x000000010000780c */ /* 0x040fe40006f61670 */
[-C--:B------:R-:W-:Y:S01]  /*9950*/  @!P0 IMAD R135, R135, R145.reuse, RZ ;  /* 0x0000009187878224 */ /* 0x080fe200078e02ff */
        /* <DEDUP_REMOVED lines=143> */
[----:B------:R-:W-:Y:S01]  /*a250*/  ISETP.LT.OR P2, PT, R0, 0x9, !P2 ;  /* 0x000000090000780c */ /* 0x000fe20005741670 */
[----:B------:R-:W-:Y:S01]  /*a260*/  @!P0 STG.E.U8 desc[UR58][R6.64+0x69], R95 ;  /* 0x0000695f06008986 */ /* 0x000fe2000c10113a */
[----:B------:R-:W-:-:S03]  /*a270*/  ISETP.GE.AND P0, PT, R3, 0x7a, PT ;  /* 0x0000007a0300780c */ /* 0x000fc60003f06270 */
[----:B------:R0:W-:Y:S01]  /*a280*/  @!P1 STG.E.U8 desc[UR58][R6.64+0x68], R9 ;  /* 0x0000680906009986 */ /* 0x0001e2000c10113a */
[-C--:B------:R-:W-:Y:S01]  /*a290*/  @!P3 IMAD R11, R80, R145.reuse, RZ ;  /* 0x00000091500bb224 */ /* 0x080fe200078e02ff */
[C---:B------:R-:W-:Y:S02]  /*a2a0*/  ISETP.LT.OR P1, PT, R0.reuse, 0x9, !P5 ;  /* 0x000000090000780c */ /* 0x040fe40006f21670 */
[----:B------:R-:W-:Y:S01]  /*a2b0*/  ISETP.GE.AND P5, PT, R3, 0x79, PT ;  /* 0x000000790300780c */ /* 0x000fe20003fa6270 */
[-C--:B------:R-:W-:Y:S01]  /*a2c0*/  @!P4 IMAD R81, R81, R145.reuse, RZ ;  /* 0x000000915151c224 */ /* 0x080fe200078e02ff */
[----:B------:R-:W-:Y:S02]  /*a2d0*/  @!P3 STG.E.U8 desc[UR58][R4.64+0x70], R11 ;  /* 0x0000700b0400b986 */ /* 0x000fe4000c10113a */
[C---:B------:R-:W-:Y:S01]  /*a2e0*/  ISETP.LT.OR P3, PT, R0.reuse, 0x1, !P5 ;  /* 0x000000010000780c */ /* 0x040fe20006f61670 */
[----:B------:R-:W-:Y:S01]  /*a2f0*/  @!P2 IMAD R83, R83, R145, RZ ;  /* 0x000000915353a224 */ /* 0x000fe200078e02ff */
[----:B------:R-:W-:Y:S01]  /*a300*/  @!P4 STG.E.U8 desc[UR58][R4.64+0x71], R81 ;  /* 0x000071510400c986 */ /* 0x000fe2000c10113a */
[----:B------:R-:W-:-:S02]  /*a310*/  ISETP.LT.OR P4, PT, R0, 0x1, !P0 ;  /* 0x000000010000780c */ /* 0x000fc40004781670 */
[----:B------:R-:W-:Y:S01]  /*a320*/  ISETP.LT.OR P0, PT, R0, 0x9, !P0 ;  /* 0x000000090000780c */ /* 0x000fe20004701670 */
[----:B------:R-:W-:Y:S01]  /*a330*/  @!P2 STG.E.U8 desc[UR58][R6.64+0x71], R83 ;  /* 0x000071530600a986 */ /* 0x000fe2000c10113a */
[-C--:B0-----:R-:W-:Y:S01]  /*a340*/  @!P1 IMAD R9, R82, R145.reuse, RZ ;  /* 0x0000009152099224 */ /* 0x081fe200078e02ff */
[----:B------:R-:W-:Y:S02]  /*a350*/  ISETP.LT.OR P2, PT, R0, 0x9, !P5 ;  /* 0x000000090000780c */ /* 0x000fe40006f41670 */
[C---:B------:R-:W-:Y:S02]  /*a360*/  ISETP.GE.AND P5, PT, R3.reuse, 0x82, PT ;  /* 0x000000820300780c */ /* 0x040fe40003fa6270 */
[----:B------:R0:W-:Y:S01]  /*a370*/  @!P1 STG.E.U8 desc[UR58][R6.64+0x70], R9 ;  /* 0x0000700906009986 */ /* 0x0001e2000c10113a */
[-C--:B------:R-:W-:Y:S01]  /*a380*/  @!P3 IMAD R13, R84, R145.reuse, RZ ;  /* 0x00000091540db224 */ /* 0x080fe200078e02ff */
[----:B------:R-:W-:Y:S02]  /*a390*/  ISETP.GE.AND P1, PT, R3, 0x81, PT ;  /* 0x000000810300780c */ /* 0x000fe40003f26270 */
[----:B------:R-:W-:-:S02]  /*a3a0*/  @!P4 IMAD R85, R85, R145, RZ ;  /* 0x000000915555c224 */ /* 0x000fc400078e02ff */
[----:B------:R-:W-:Y:S01]  /*a3b0*/  @!P3 STG.E.U8 desc[UR58][R4.64+0x78], R13 ;  /* 0x0000780d0400b986 */ /* 0x000fe2000c10113a */
[C---:B------:R-:W-:Y:S01]  /*a3c0*/  ISETP.LT.OR P3, PT, R0.reuse, 0x1, !P1 ;  /* 0x000000010000780c */ /* 0x040fe20004f61670 */
[-C--:B------:R-:W-:Y:S01]  /*a3d0*/  @!P0 IMAD R87, R87, R145.reuse, RZ ;  /* 0x0000009157578224 */ /* 0x080fe200078e02ff */
[C---:B------:R-:W-:Y:S01]  /*a3e0*/  ISETP.LT.OR P1, PT, R0.reuse, 0x9, !P1 ;  /* 0x000000090000780c */ /* 0x040fe20004f21670 */
[----:B------:R-:W-:Y:S01]  /*a3f0*/  @!P4 STG.E.U8 desc[UR58][R4.64+0x79], R85 ;  /* 0x000079550400c986 */ /* 0x000fe2000c10113a */
[----:B------:R-:W-:Y:S01]  /*a400*/  ISETP.LT.OR P4, PT, R0, 0x1, !P5 ;  /* 0x000000010000780c */ /* 0x000fe20006f81670 */
[----:B0-----:R-:W-:Y:S01]  /*a410*/  @!P2 IMAD R9, R86, R145, RZ ;  /* 0x000000915609a224 */ /* 0x001fe200078e02ff */
[----:B------:R-:W-:Y:S01]  /*a420*/  ISETP.LT.OR P5, PT, R0, 0x9, !P5 ;  /* 0x000000090000780c */ /* 0x000fe20006fa1670 */
[----:B------:R-:W-:Y:S01]  /*a430*/  @!P0 STG.E.U8 desc[UR58][R6.64+0x79], R87 ;  /* 0x0000795706008986 */ /* 0x000fe2000c10113a */
[----:B------:R-:W-:-:S03]  /*a440*/  ISETP.GE.AND P0, PT, R3, 0x8a, PT ;  /* 0x0000008a0300780c */ /* 0x000fc60003f06270 */
[----:B------:R0:W-:Y:S01]  /*a450*/  @!P2 STG.E.U8 desc[UR58][R6.64+0x78], R9 ;  /* 0x000078090600a986 */ /* 0x0001e2000c10113a */
[----:B------:R-:W-:Y:S01]  /*a460*/  ISETP.GE.AND P2, PT, R3, 0x89, PT ;  /* 0x000000890300780c */ /* 0x000fe20003f46270 */
[----:B------:R-:W-:-:S04]  /*a470*/  @!P3 IMAD R11, R72, R145, RZ ;  /* 0x00000091480bb224 */ /* 0x000fc800078e02ff */
[-C--:B------:R-:W-:Y:S01]  /*a480*/  @!P4 IMAD R73, R73, R145.reuse, RZ ;  /* 0x000000914949c224 */ /* 0x080fe200078e02ff */
[----:B------:R-:W-:Y:S01]  /*a490*/  @!P3 STG.E.U8 desc[UR58][R4.64+0x80], R11 ;  /* 0x0000800b0400b986 */ /* 0x000fe2000c10113a */
[C---:B------:R-:W-:Y:S01]  /*a4a0*/  ISETP.LT.OR P3, PT, R0.reuse, 0x1, !P2 ;  /* 0x000000010000780c */ /* 0x040fe20005761670 */
[-C--:B------:R-:W-:Y:S01]  /*a4b0*/  @!P5 IMAD R75, R75, R145.reuse, RZ ;  /* 0x000000914b4bd224 */ /* 0x080fe200078e02ff */
[C---:B------:R-:W-:Y:S01]  /*a4c0*/  ISETP.LT.OR P2, PT, R0.reuse, 0x9, !P2 ;  /* 0x000000090000780c */ /* 0x040fe20005741670 */
[----:B------:R-:W-:Y:S01]  /*a4d0*/  @!P4 STG.E.U8 desc[UR58][R4.64+0x81], R73 ;  /* 0x000081490400c986 */ /* 0x000fe2000c10113a */
[----:B------:R-:W-:Y:S01]  /*a4e0*/  ISETP.LT.OR P4, PT, R0, 0x1, !P0 ;  /* 0x000000010000780c */ /* 0x000fe20004781670 */
[----:B0-----:R-:W-:Y:S02]  /*a4f0*/  @!P1 IMAD R9, R74, R145, RZ ;  /* 0x000000914a099224 */ /* 0x001fe400078e02ff */
[----:B------:R-:W-:Y:S01]  /*a500*/  @!P5 STG.E.U8 desc[UR58][R6.64+0x81], R75 ;  /* 0x0000814b0600d986 */ /* 0x000fe2000c10113a */
[----:B------:R-:W-:-:S02]  /*a510*/  ISETP.LT.OR P5, PT, R0, 0x9, !P0 ;  /* 0x000000090000780c */ /* 0x000fc400047a1670 */
[C---:B------:R-:W-:Y:S01]  /*a520*/  ISETP.GE.AND P0, PT, R3.reuse, 0x92, PT ;  /* 0x000000920300780c */ /* 0x040fe20003f06270 */
[----:B------:R0:W-:Y:S01]  /*a530*/  @!P1 STG.E.U8 desc[UR58][R6.64+0x80], R9 ;  /* 0x0000800906009986 */ /* 0x0001e2000c10113a */
[----:B------:R-:W-:Y:S01]  /*a540*/  ISETP.GE.AND P1, PT, R3, 0x91, PT ;  /* 0x000000910300780c */ /* 0x000fe20003f26270 */
[----:B------:R-:W-:-:S04]  /*a550*/  @!P3 IMAD R13, R76, R145, RZ ;  /* 0x000000914c0db224 */ /* 0x000fc800078e02ff */
[-C--:B------:R-:W-:Y:S01]  /*a560*/  @!P4 IMAD R77, R77, R145.reuse, RZ ;  /* 0x000000914d4dc224 */ /* 0x080fe200078e02ff */
[----:B------:R-:W-:Y:S01]  /*a570*/  @!P3 STG.E.U8 desc[UR58][R4.64+0x88], R13 ;  /* 0x0000880d0400b986 */ /* 0x000fe2000c10113a */
[C---:B------:R-:W-:Y:S02]  /*a580*/  ISETP.LT.OR P3, PT, R0.reuse, 0x1, !P1 ;  /* 0x000000010000780c */ /* 0x040fe40004f61670 */
[-C--:B------:R-:W-:Y:S01]  /*a590*/  @!P5 IMAD R79, R79, R145.reuse, RZ ;  /* 0x000000914f4fd224 */ /* 0x080fe200078e02ff */
[----:B------:R-:W-:Y:S01]  /*a5a0*/  @!P4 STG.E.U8 desc[UR58][R4.64+0x89], R77 ;  /* 0x0000894d0400c986 */ /* 0x000fe2000c10113a */
[----:B------:R-:W-:Y:S01]  /*a5b0*/  ISETP.LT.OR P4, PT, R0, 0x1, !P0 ;  /* 0x000000010000780c */ /* 0x000fe20004781670 */
[----:B0-----:R-:W-:Y:S01]  /*a5c0*/  @!P2 IMAD R9, R78, R145, RZ ;  /* 0x000000914e09a224 */ /* 0x001fe200078e02ff */
[C---:B------:R-:W-:Y:S01]  /*a5d0*/  ISETP.LT.OR P1, PT, R0.reuse, 0x9, !P1 ;  /* 0x000000090000780c */ /* 0x040fe20004f21670 */
        /* <DEDUP_REMOVED lines=13> */
[----:B------:R-:W-:Y:S01]  /*a6b0*/  ISETP.LT.OR P5, PT, R0, 0x9, !P5 ;  /* 0x000000090000780c */ /* 0x000fe20006fa1670 */
[----:B------:R-:W-:Y:S01]  /*a6c0*/  @!P0 STG.E.U8 desc[UR58][R6.64+0x91], R67 ;  /* 0x0000914306008986 */ /* 0x000fe2000c10113a */
[----:B------:R-:W-:-:S02]  /*a6d0*/  ISETP.GE.AND P0, PT, R3, 0xa1, PT ;  /* 0x000000a10300780c */ /* 0x000fc40003f06270 */
[----:B------:R-:W-:Y:S01]  /*a6e0*/  ISETP.LT.OR P2, PT, R0, 0x9, !P2 ;  /* 0x000000090000780c */ /* 0x000fe20005741670 */
[----:B------:R0:W-:Y:S01]  /*a6f0*/  @!P1 STG.E.U8 desc[UR58][R6.64+0x90], R9 ;  /* 0x0000900906009986 */ /* 0x0001e2000c10113a */
[----:B------:R-:W-:Y:S01]  /*a700*/  ISETP.GE.AND P1, PT, R3, 0xa2, PT ;  /* 0x000000a20300780c */ /* 0x000fe20003f26270 */
[----:B------:R-:W-:-:S04]  /*a710*/  @!P3 IMAD R69, R69, R145, RZ ;  /* 0x000000914545b224 */ /* 0x000fc800078e02ff */
[-C--:B------:R-:W-:Y:S01]  /*a720*/  @!P4 IMAD R13, R68, R145.reuse, RZ ;  /* 0x00000091440dc224 */ /* 0x080fe200078e02ff */
[----:B------:R-:W-:Y:S01]  /*a730*/  @!P3 STG.E.U8 desc[UR58][R4.64+0x99], R69 ;  /* 0x000099450400b986 */ /* 0x000fe2000c10113a */
[C---:B------:R-:W-:Y:S02]  /*a740*/  ISETP.LT.OR P3, PT, R0.reuse, 0x1, !P0 ;  /* 0x000000010000780c */ /* 0x040fe40004761670 */
[C---:B------:R-:W-:Y:S01]  /*a750*/  ISETP.LT.OR P0, PT, R0.reuse, 0x9, !P0 ;  /* 0x000000090000780c */ /* 0x040fe20004701670 */
[----:B------:R-:W-:Y:S01]  /*a760*/  @!P4 STG.E.U8 desc[UR58][R4.64+0x98], R13 ;  /* 0x0000980d0400c986 */ /* 0x000fe2000c10113a */
[----:B------:R-:W-:Y:S01]  /*a770*/  ISETP.LT.OR P4, PT, R0, 0x1, !P1 ;  /* 0x000000010000780c */ /* 0x000fe20004f81670 */
[-C--:B0-----:R-:W-:Y:S01]  /*a780*/  @!P5 IMAD R9, R70, R145.reuse, RZ ;  /* 0x000000914609d224 */ /* 0x081fe200078e02ff */
[----:B------:R-:W-:Y:S01]  /*a790*/  ISETP.LT.OR P1, PT, R0, 0x9, !P1 ;  /* 0x000000090000780c */ /* 0x000fe20004f21670 */
[----:B------:R-:W-:-:S03]  /*a7a0*/  @!P2 IMAD R71, R71, R145, RZ ;  /* 0x000000914747a224 */ /* 0x000fc600078e02ff */
[----:B------:R0:W-:Y:S01]  /*a7b0*/  @!P5 STG.E.U8 desc[UR58][R6.64+0x98], R9 ;  /* 0x000098090600d986 */ /* 0x0001e2000c10113a */
[C---:B------:R-:W-:Y:S02]  /*a7c0*/  ISETP.GE.AND P5, PT, R3.reuse, 0xa9, PT ;  /* 0x000000a90300780c */ /* 0x040fe40003fa6270 */
[-C--:B------:R-:W-:Y:S01]  /*a7d0*/  @!P3 IMAD R11, R56, R145.reuse, RZ ;  /* 0x00000091380bb224 */ /* 0x080fe200078e02ff */
[----:B------:R-:W-:Y:S01]  /*a7e0*/  @!P2 STG.E.U8 desc[UR58][R6.64+0x99], R71 ;  /* 0x000099470600a986 */ /* 0x000fe2000c10113a */
[----:B------:R-:W-:Y:S02]  /*a7f0*/  ISETP.GE.AND P2, PT, R3, 0xaa, PT ;  /* 0x000000aa0300780c */ /* 0x000fe40003f46270 */
[-C--:B------:R-:W-:Y:S01]  /*a800*/  @!P4 IMAD R57, R57, R145.reuse, RZ ;  /* 0x000000913939c224 */ /* 0x080fe200078e02ff */
        /* <DEDUP_REMOVED lines=40> */
[-C--:B------:R-:W-:Y:S02]  /*aa90*/  @!P3 IMAD R53, R53, R145.reuse, RZ ;  /* 0x000000913535b224 */ /* 0x080fe400078e02ff */
[-C--:B------:R-:W-:Y:S02]  /*aaa0*/  @!P2 IMAD R55, R55, R145.reuse, RZ ;  /* 0x000000913737a224 */ /* 0x080fe400078e02ff */
[-C--:B------:R-:W-:Y:S01]  /*aab0*/  @!P4 IMAD R13, R52, R145.reuse, RZ ;  /* 0x00000091340dc224 */ /* 0x080fe200078e02ff */
[----:B------:R-:W-:Y:S01]  /*aac0*/  @!P3 STG.E.U8 desc[UR58][R4.64+0xb9], R53 ;  /* 0x0000b9350400b986 */ /* 0x000fe2000c10113a */
[C---:B------:R-:W-:Y:S02]  /*aad0*/  ISETP.LT.OR P3, PT, R0.reuse, 0x1, !P0 ;  /* 0x000000010000780c */ /* 0x040fe40004761670 */
        /* <DEDUP_REMOVED lines=68> */
[----:B------:R1:W-:Y:S01]  /*af20*/  @!P3 STG.E.U8 desc[UR58][R4.64+0xe0], R11 ;  /* 0x0000e00b0400b986 */ /* 0x0003e2000c10113a */
[C---:B------:R-:W-:Y:S01]  /*af30*/  ISETP.LT.OR P3, PT, R0.reuse, 0x1, !P5 ;  /* 0x000000010000780c */ /* 0x040fe20006f61670 */
[----:B------:R-:W-:Y:S01]  /*af40*/  @!P0 IMAD R27, R27, R145, RZ ;  /* 0x000000911b1b8224 */ /* 0x000fe200078e02ff */
[C---:B------:R-:W-:Y:S01]  /*af50*/  ISETP.LT.OR P5, PT, R0.reuse, 0x9, !P5 ;  /* 0x000000090000780c */ /* 0x040fe20006fa1670 */
[----:B------:R3:W-:Y:S01]  /*af60*/  @!P4 STG.E.U8 desc[UR58][R4.64+0xe1], R25 ;  /* 0x0000e1190400c986 */ /* 0x0007e2000c10113a */
[----:B------:R-:W-:-:S02]  /*af70*/  ISETP.LT.OR P4, PT, R0, 0x1, !P2 ;  /* 0x000000010000780c */ /* 0x000fc40005781670 */
[----:B------:R-:W-:Y:S01]  /*af80*/  ISETP.LT.OR P2, PT, R0, 0x9, !P2 ;  /* 0x000000090000780c */ /* 0x000fe20005741670 */
[----:B------:R3:W-:Y:S04]  /*af90*/  @!P1 STG.E.U8 desc[UR58][R6.64+0xe0], R3 ;  /* 0x0000e00306009986 */ /* 0x0007e8000c10113a */
[----:B------:R3:W-:Y:S02]  /*afa0*/  @!P0 STG.E.U8 desc[UR58][R6.64+0xe1], R27 ;  /* 0x0000e11b06008986 */ /* 0x0007e4000c10113a */
[-C--:B0-----:R-:W-:Y:S02]  /*afb0*/  @!P3 IMAD R9, R28, R145.reuse, RZ ;  /* 0x000000911c09b224 */ /* 0x081fe400078e02ff */
[-C--:B-1----:R-:W-:Y:S02]  /*afc0*/  @!P5 IMAD R11, R30, R145.reuse, RZ ;  /* 0x000000911e0bd224 */ /* 0x082fe400078e02ff */
[-C--:B------:R-:W-:Y:S01]  /*afd0*/  @!P4 IMAD R29, R29, R145.reuse, RZ ;  /* 0x000000911d1dc224 */ /* 0x080fe200078e02ff */
[----:B------:R3:W-:Y:S01]  /*afe0*/  @!P3 STG.E.U8 desc[UR58][R4.64+0xe8], R9 ;  /* 0x0000e8090400b986 */ /* 0x0007e2000c10113a */
[----:B------:R-:W-:-:S03]  /*aff0*/  @!P2 IMAD R31, R31, R145, RZ ;  /* 0x000000911f1fa224 */ /* 0x000fc600078e02ff */
[----:B------:R3:W-:Y:S04]  /*b000*/  @!P4 STG.E.U8 desc[UR58][R4.64+0xe9], R29 ;  /* 0x0000e91d0400c986 */ /* 0x0007e8000c10113a */
[----:B------:R3:W-:Y:S04]  /*b010*/  @!P5 STG.E.U8 desc[UR58][R6.64+0xe8], R11 ;  /* 0x0000e80b0600d986 */ /* 0x0007e8000c10113a */
[----:B------:R3:W-:Y:S02]  /*b020*/  @!P2 STG.E.U8 desc[UR58][R6.64+0xe9], R31 ;  /* 0x0000e91f0600a986 */ /* 0x0007e4000c10113a */
.L_x_270:
[----:B------:R-:W-:Y:S05]  /*b030*/  BSYNC B0 ;  /* 0x0000000000007941 */ /* 0x000fea0003800000 */
.L_x_28:
[----:B------:R-:W-:Y:S01]  /*b040*/  ULDC UR4, c[0x0][0xc] ;  /* 0x0000030000047ab9 */ /* 0x000fe20000000800 */
[----:B------:R-:W-:Y:S01]  /*b050*/  ULDC UR5, c[0x0][0x10] ;  /* 0x0000040000057ab9 */ /* 0x000fe20000000800 */
[----:B0--3--:R-:W0:Y:S01]  /*b060*/  LDC R3, c[0x0][0x14] ;  /* 0x00000500ff037b82 */ /* 0x009e220000000800 */
[----:B------:R-:W-:Y:S01]  /*b070*/  UIMAD.WIDE.U32 UR4, UR4, UR5, URZ ;  /* 0x00000005040472a5 */ /* 0x000fe2000f8e003f */
[----:B------:R-:W-:Y:S01]  /*b080*/  PRMT R0, RZ, 0x7610, R0 ;  /* 0x00007610ff007816 */ /* 0x000fe20000000000 */
[----:B------:R-:W-:Y:S02]  /*b090*/  IMAD.MOV.U32 R23, RZ, RZ, -0x1 ;  /* 0xffffffffff177424 */ /* 0x000fe400078e00ff */
[----:B------:R-:W-:Y:S02]  /*b0a0*/  IMAD.MOV.U32 R22, RZ, RZ, -0x1 ;  /* 0xffffffffff167424 */ /* 0x000fe400078e00ff */
[----:B0-----:R-:W-:-:S04]  /*b0b0*/  IMAD.WIDE.U32 R16, R3, UR4, R16 ;  /* 0x0000000403107c25 */ /* 0x001fc8000f8e0010 */
[----:B------:R-:W-:Y:S01]  /*b0c0*/  IMAD R3, R3, UR5, RZ ;  /* 0x0000000503037c24 */ /* 0x000fe2000f8e02ff */
[----:B------:R-:W-:Y:S02]  /*b0d0*/  ULDC.64 UR4, c[0x0][0x650] ;  /* 0x0001940000047ab9 */ /* 0x000fe40000000a00 */
[----:B------:R-:W-:Y:S01]  /*b0e0*/  ISETP.GE.U32.AND P0, PT, R16, UR4, PT ;  /* 0x0000000410007c0c */ /* 0x000fe2000bf06070 */
[----:B------:R-:W-:-:S05]  /*b0f0*/  IMAD.IADD R17, R17, 0x1, R3 ;  /* 0x0000000111117824 */ /* 0x000fca00078e0203 */
[----:B------:R-:W-:-:S13]  /*b100*/  ISETP.GE.U32.AND.EX P0, PT, R17, UR5, PT, P0 ;  /* 0x0000000511007c0c */ /* 0x000fda000bf06100 */
[----:B------:R-:W-:Y:S05]  /*b110*/  @P0 BRA `(.L_x_271) ;  /* 0x0000000400640947 */ /* 0x000fea0003800000 */
[----:B------:R-:W0:Y:S01]  /*b120*/  S2R R12, SR_CTAID.X ;  /* 0x00000000000c7919 */ /* 0x000e220000002500 */
[----:B------:R-:W3:Y:S01]  /*b130*/  LDC.64 R10, c[0x0][0x628] ;  /* 0x00018a00ff0a7b82 */ /* 0x000ee20000000a00 */
[----:B------:R-:W-:Y:S01]  /*b140*/  ULDC UR4, c[0x0][0x150] ;  /* 0x0000540000047ab9 */ /* 0x000fe20000000800 */
[----:B------:R-:W-:Y:S01]  /*b150*/  IMAD.MOV.U32 R8, RZ, RZ, R16 ;  /* 0x000000ffff087224 */ /* 0x000fe200078e0010 */
[----:B------:R-:W0:Y:S01]  /*b160*/  S2R R23, SR_CTAID.Y ;  /* 0x0000000000177919 */ /* 0x000e220000002600 */
[----:B------:R-:W-:-:S04]  /*b170*/  IMAD.MOV.U32 R9, RZ, RZ, R17 ;  /* 0x000000ffff097224 */ /* 0x000fc800078e0011 */
[----:B------:R-:W1:Y:S08]  /*b180*/  LDC R21, c[0x0][0x144] ;  /* 0x00005100ff157b82 */ /* 0x000e700000000800 */
[----:B------:R-:W1:Y:S08]  /*b190*/  LDC R0, c[0x0][0x630] ;  /* 0x00018c00ff007b82 */ /* 0x000e700000000800 */
[----:B------:R-:W1:Y:S01]  /*b1a0*/  LDC.64 R14, c[0x0][0x620] ;  /* 0x00018800ff0e7b82 */ /* 0x000e620000000a00 */
[----:B---3--:R-:W-:-:S04]  /*b1b0*/  ISETP.NE.U32.AND P0, PT, R10, RZ, PT ;  /* 0x000000ff0a00720c */ /* 0x008fc80003f05070 */
[----:B------:R-:W-:Y:S02]  /*b1c0*/  ISETP.NE.AND.EX P0, PT, R11, RZ, PT, P0 ;  /* 0x000000ff0b00720c */ /* 0x000fe40003f05300 */
[----:B0-----:R-:W-:-:S05]  /*b1d0*/  I2FP.F32.U32 R3, R12 ;  /* 0x0000000c00037245 */ /* 0x001fca0000201000 */
[----:B------:R-:W-:-:S04]  /*b1e0*/  FMUL R3, R3, UR4 ;  /* 0x0000000403037c20 */ /* 0x000fc80008400000 */
[----:B------:R0:W3:Y:S02]  /*b1f0*/  F2I.U32.TRUNC.NTZ R20, R3 ;  /* 0x0000000300147305 */ /* 0x0000e4000020f000 */
[----:B------:R-:W-:Y:S05]  /*b200*/  @!P0 BRA `(.L_x_272) ;  /* 0x0000000000288947 */ /* 0x000fea0003800000 */
[----:B0-----:R-:W0:Y:S02]  /*b210*/  LDC R3, c[0x0][0x634] ;  /* 0x00018d00ff037b82 */ /* 0x001e240000000800 */
[----:B0-----:R-:W-:-:S05]  /*b220*/  IADD3 R3, P0, R16, R3, RZ ;  /* 0x0000000310037210 */ /* 0x001fca0007f1e0ff */
[----:B-1----:R-:W-:-:S04]  /*b230*/  IMAD.X R13, RZ, RZ, R17, P0 ;  /* 0x000000ffff0d7224 */ /* 0x002fc800000e0611 */
[----:B------:R-:W-:-:S04]  /*b240*/  IMAD.WIDE.U32 R4, R13, R10, RZ ;  /* 0x0000000a0d047225 */ /* 0x000fc800078e00ff */
[----:B----4-:R-:W-:-:S04]  /*b250*/  IMAD.WIDE.U32 R6, P0, R3, R11, R4 ;  /* 0x0000000b03067225 */ /* 0x010fc80007800004 */
[----:B------:R-:W-:-:S04]  /*b260*/  IMAD.WIDE.U32 R4, R3, R10, RZ ;  /* 0x0000000a03047225 */ /* 0x000fc800078e00ff */
[----:B------:R-:W-:Y:S01]  /*b270*/  IMAD.X R9, RZ, RZ, RZ, P0 ;  /* 0x000000ffff097224 */ /* 0x000fe200000e06ff */
[----:B------:R-:W-:Y:S01]  /*b280*/  IADD3 RZ, P0, R5, R6, RZ ;  /* 0x0000000605ff7210 */ /* 0x000fe20007f1e0ff */
[----:B------:R-:W-:-:S04]  /*b290*/  IMAD.MOV.U32 R8, RZ, RZ, R7 ;  /* 0x000000ffff087224 */ /* 0x000fc800078e0007 */
[----:B------:R-:W-:-:S08]  /*b2a0*/  IMAD.WIDE.U32.X R8, R13, R11, R8, P0 ;  /* 0x0000000b0d087225 */ /* 0x000fd000000e0408 */
.L_x_272:
[----:B------:R-:W2:Y:S01]  /*b2b0*/  LDC.64 R26, c[0x0][0x640] ;  /* 0x00019000ff1a7b82 */ /* 0x000ea20000000a00 */
[-CC-:B-1----:R-:W-:Y:S01]  /*b2c0*/  SHF.R.U64 R22, R8, R0.reuse, R9.reuse ;  /* 0x0000000008167219 */ /* 0x182fe20000001209 */
[----:B---3--:R-:W-:Y:S01]  /*b2d0*/  IMAD.MOV R20, RZ, RZ, -R20 ;  /* 0x000000ffff147224 */ /* 0x008fe200078e0a14 */
[----:B------:R-:W-:Y:S01]  /*b2e0*/  SHF.R.U32.HI R0, RZ, R0, R9 ;  /* 0x00000000ff007219 */ /* 0x000fe20000011609 */
[----:B------:R-:W-:Y:S01]  /*b2f0*/  ULDC UR4, c[0x0][0x154] ;  /* 0x0000550000047ab9 */ /* 0x000fe20000000800 */
[----:B0-----:R-:W-:Y:S01]  /*b300*/  IADD3 R3, P0, RZ, -R22, RZ ;  /* 0x80000016ff037210 */ /* 0x001fe20007f1e0ff */
[----:B------:R-:W-:Y:S02]  /*b310*/  IMAD R21, R21, R20, R12 ;  /* 0x0000001415157224 */ /* 0x000fe400078e020c */
[----:B----4-:R-:W0:Y:S01]  /*b320*/  LDC R6, c[0x0][0x618] ;  /* 0x00018600ff067b82 */ /* 0x010e220000000800 */
[----:B------:R-:W-:Y:S02]  /*b330*/  IMAD.MOV.U32 R7, RZ, RZ, 0x1 ;  /* 0x00000001ff077424 */ /* 0x000fe400078e00ff */
[----:B------:R-:W-:-:S04]  /*b340*/  IMAD.X R5, RZ, RZ, ~R0, P0 ;  /* 0x000000ffff057224 */ /* 0x000fc800000e0e00 */
[-C--:B------:R-:W-:Y:S01]  /*b350*/  IMAD R0, R5, R14.reuse, RZ ;  /* 0x0000000e05007224 */ /* 0x080fe200078e02ff */
[----:B------:R-:W1:Y:S01]  /*b360*/  LDC R8, c[0x0][0x608] ;  /* 0x00018200ff087b82 */ /* 0x000e620000000800 */
[----:B------:R-:W-:-:S04]  /*b370*/  IMAD.WIDE.U32 R4, R3, R14, R16 ;  /* 0x0000000e03047225 */ /* 0x000fc800078e0010 */
[----:B------:R-:W-:Y:S01]  /*b380*/  IMAD R3, R3, R15, R0 ;  /* 0x0000000f03037224 */ /* 0x000fe200078e0200 */
[----:B------:R-:W-:Y:S02]  /*b390*/  I2FP.F32.U32 R0, R23 ;  /* 0x0000001700007245 */ /* 0x000fe40000201000 */
[----:B------:R-:W3:Y:S01]  /*b3a0*/  LDC R24, c[0x0][0x658] ;  /* 0x00019600ff187b82 */ /* 0x000ee20000000800 */
[----:B------:R-:W-:Y:S01]  /*b3b0*/  IMAD.IADD R3, R5, 0x1, R3 ;  /* 0x0000000105037824 */ /* 0x000fe200078e0203 */
[----:B--2---:R-:W-:Y:S01]  /*b3c0*/  ISETP.NE.U32.AND P0, PT, R26, RZ, PT ;  /* 0x000000ff1a00720c */ /* 0x004fe20003f05070 */
[----:B------:R-:W-:Y:S01]  /*b3d0*/  FMUL R0, R0, UR4 ;  /* 0x0000000400007c20 */ /* 0x000fe20008400000 */
[----:B------:R-:W-:Y:S02]  /*b3e0*/  IMAD.MOV.U32 R5, RZ, RZ, -0x1 ;  /* 0xffffffffff057424 */ /* 0x000fe400078e00ff */
[----:B------:R-:W-:Y:S01]  /*b3f0*/  ISETP.NE.AND.EX P0, PT, R27, RZ, PT, P0 ;  /* 0x000000ff1b00720c */ /* 0x000fe20003f05300 */
[----:B------:R2:W4:Y:S01]  /*b400*/  F2I.U32.TRUNC.NTZ R13, R0 ;  /* 0x00000000000d7305 */ /* 0x000522000020f000 */
[----:B------:R-:W2:Y:S01]  /*b410*/  LDC R20, c[0x0][0x148] ;  /* 0x00005200ff147b82 */ /* 0x000ea20000000800 */
[----:B0-----:R-:W-:-:S02]  /*b420*/  SHF.R.U64 R12, R4, R6, R3 ;  /* 0x00000006040c7219 */ /* 0x001fc40000001203 */
[----:B------:R-:W-:-:S05]  /*b430*/  SHF.R.U32.HI R3, RZ, R6, R3 ;  /* 0x00000006ff037219 */ /* 0x000fca0000011603 */
[----:B------:R-:W0:Y:S01]  /*b440*/  LDC R15, c[0x0][0x600] ;  /* 0x00018000ff0f7b82 */ /* 0x000e220000000800 */
[-CC-:B-1----:R-:W-:Y:S02]  /*b450*/  SHF.R.U64 R10, R12, R8.reuse, R3.reuse ;  /* 0x000000080c0a7219 */ /* 0x182fe40000001203 */
[----:B------:R-:W-:-:S05]  /*b460*/  SHF.R.U32.HI R3, RZ, R8, R3 ;  /* 0x00000008ff037219 */ /* 0x000fca0000011603 */
[----:B------:R-:W1:Y:S01]  /*b470*/  LDC R28, c[0x0][0x648] ;  /* 0x00019200ff1c7b82 */ /* 0x000e620000000800 */
[-C--:B---3--:R-:W-:Y:S02]  /*b480*/  SHF.L.U32 R4, R5, R24.reuse, RZ ;  /* 0x0000001805047219 */ /* 0x088fe400000006ff */
[--C-:B------:R-:W-:Y:S02]  /*b490*/  SHF.R.U64 R14, R10, R24, R3.reuse ;  /* 0x000000180a0e7219 */ /* 0x100fe40000001203 */
[----:B------:R-:W-:Y:S02]  /*b4a0*/  LOP3.LUT R25, RZ, R4, RZ, 0x33, !PT ;  /* 0x00000004ff197212 */ /* 0x000fe400078e33ff */
[-C--:B------:R-:W-:Y:S01]  /*b4b0*/  SHF.R.U32.HI R5, RZ, R24.reuse, R3 ;  /* 0x00000018ff057219 */ /* 0x080fe20000011603 */
[----:B------:R-:W3:Y:S01]  /*b4c0*/  LDC R29, c[0x0][0x638] ;  /* 0x00018e00ff1d7b82 */ /* 0x000ee20000000800 */
[----:B------:R-:W-:Y:S01]  /*b4d0*/  SHF.L.U32 R144, R7, R24, RZ ;  /* 0x0000001807907219 */ /* 0x000fe200000006ff */
[----:B------:R-:W-:-:S06]  /*b4e0*/  IMAD.MOV.U32 R4, RZ, RZ, R14 ;  /* 0x000000ffff047224 */ /* 0x000fcc00078e000e */
[----:B------:R-:W0:Y:S01]  /*b4f0*/  LDC R30, c[0x0][0x610] ;  /* 0x00018400ff1e7b82 */ /* 0x000e220000000800 */
[----:B----4-:R-:W-:Y:S05]  /*b500*/  @!P0 BRA `(.L_x_273) ;  /* 0x0000000000288947 */ /* 0x010fea0003800000 */
[----:B------:R-:W4:Y:S02]  /*b510*/  LDC R3, c[0x0][0x64c] ;  /* 0x00019300ff037b82 */ /* 0x000f240000000800 */
[----:B----4-:R-:W-:-:S05]  /*b520*/  IADD3 R3, P0, R14, R3, RZ ;  /* 0x000000030e037210 */ /* 0x010fca0007f1e0ff */
        /* <DEDUP_REMOVED lines=8> */
.L_x_273:
[----:B------:R-:W-:Y:S01]  /*b5b0*/  ISETP.NE.AND P0, PT, R2, 0x1, PT ;  /* 0x000000010200780c */ /* 0x000fe20003f05270 */
[----:B0-----:R-:W-:Y:S01]  /*b5c0*/  VIADD R7, R15, 0xffffffff ;  /* 0xffffffff0f077836 */ /* 0x001fe20000000000 */
[----:B-12---:R-:W-:Y:S01]  /*b5d0*/  SHF.R.U64 R0, R4, R28, R5 ;  /* 0x0000001c04007219 */ /* 0x006fe20000001205 */
[----:B------:R-:W-:Y:S01]  /*b5e0*/  IMAD.MOV R13, RZ, RZ, -R13 ;  /* 0x000000ffff0d7224 */ /* 0x000fe200078e0a0d */
[----:B------:R-:W-:Y:S01]  /*b5f0*/  LOP3.LUT R5, R10, R25, RZ, 0xc0, !PT ;  /* 0x000000190a057212 */ /* 0x000fe200078ec0ff */
[----:B------:R-:W-:Y:S02]  /*b600*/  IMAD.MOV.U32 R4, RZ, RZ, 0x1 ;  /* 0x00000001ff047424 */ /* 0x000fe400078e00ff */
[----:B------:R-:W-:Y:S02]  /*b610*/  IMAD.MOV R3, RZ, RZ, -R0 ;  /* 0x000000ffff037224 */ /* 0x000fe400078e0a00 */
[----:B------:R-:W-:Y:S01]  /*b620*/  IMAD R144, R144, R0, R5 ;  /* 0x0000000090907224 */ /* 0x000fe200078e0205 */
[----:B------:R-:W-:Y:S01]  /*b630*/  LOP3.LUT R5, R12, R7, RZ, 0xc0, !PT ;  /* 0x000000070c057212 */ /* 0x000fe200078ec0ff */
[----:B---3--:R-:W-:-:S02]  /*b640*/  IMAD R0, R3, R29, R14 ;  /* 0x0000001d03007224 */ /* 0x008fc400078e020e */
[----:B------:R-:W-:Y:S02]  /*b650*/  @P0 IMAD R21, R20, R13, R23 ;  /* 0x0000000d14150224 */ /* 0x000fe400078e0217 */
[----:B------:R-:W-:Y:S01]  /*b660*/  IMAD R3, R0, R15, R5 ;  /* 0x0000000f00037224 */ /* 0x000fe200078e0205 */
[----:B------:R-:W-:Y:S01]  /*b670*/  PRMT R0, R4, 0x7610, R0 ;  /* 0x0000761004007816 */ /* 0x000fe20000000000 */
[----:B------:R-:W-:-:S05]  /*b680*/  IMAD R144, R144, R30, R21 ;  /* 0x0000001e90907224 */ /* 0x000fca00078e0215 */
[----:B------:R-:W-:Y:S02]  /*b690*/  SEL R23, R3, R144, !P0 ;  /* 0x0000009003177207 */ /* 0x000fe40004000000 */
[----:B------:R-:W-:-:S07]  /*b6a0*/  SEL R144, R144, R3, !P0 ;  /* 0x0000000390907207 */ /* 0x000fce0004000000 */
.L_x_271:
[----:B------:R-:W-:-:S13]  /*b6b0*/  LOP3.LUT P0, RZ, R0, 0xff, RZ, 0xc0, !PT ;  /* 0x000000ff00ff7812 */ /* 0x000fda000780c0ff */
[----:B------:R-:W-:Y:S05]  /*b6c0*/  @P0 BRA `(.L_x_274) ;  /* 0xffffff5800180947 */ /* 0x000fea000383ffff */
[----:B------:R-:W-:Y:S05]  /*b6d0*/  EXIT ;  /* 0x000000000000794d */ /* 0x000fea0003800000 */
.L_x_3:
[----:B0-----:R-:W-:Y:S01]  /*b6e0*/  ULDC.64 UR4, c[0x0][0x650] ;  /* 0x0001940000047ab9 */ /* 0x001fe20000000a00 */
        /* <DEDUP_REMOVED lines=25> */
.L_x_276:
[--C-:B------:R-:W-:Y:S01]  /*b880*/  SHF.R.U64 R12, R10, R14, R11.reuse ;  /* 0x0000000e0a0c7219 */ /* 0x100fe2000000120b */
[----:B------:R-:W0:Y:S01]  /*b890*/  LDC R22, c[0x0][0x618] ;  /* 0x00018600ff167b82 */ /* 0x000e220000000800 */
[----:B------:R-:W-:Y:S01]  /*b8a0*/  I2FP.F32.U32 R6, R4 ;  /* 0x0000000400067245 */ /* 0x000fe20000201000 */
[----:B------:R-:W-:Y:S01]  /*b8b0*/  ULDC UR4, c[0x0][0x150] ;  /* 0x0000540000047ab9 */ /* 0x000fe20000000800 */
[----:B------:R-:W-:Y:S02]  /*b8c0*/  SHF.R.U32.HI R5, RZ, R14, R11 ;  /* 0x0000000eff057219 */ /* 0x000fe4000001160b */
[----:B------:R-:W-:Y:S01]  /*b8d0*/  IADD3 R9, P0, RZ, -R12, RZ ;  /* 0x8000000cff097210 */ /* 0x000fe20007f1e0ff */
[----:B------:R-:W-:Y:S01]  /*b8e0*/  FMUL R11, R6, UR4 ;  /* 0x00000004060b7c20 */ /* 0x000fe20008400000 */
[----:B------:R-:W-:Y:S01]  /*b8f0*/  ULDC UR4, c[0x0][0x154] ;  /* 0x0000550000047ab9 */ /* 0x000fe20000000800 */
[----:B------:R-:W1:Y:S02]  /*b900*/  LDC.64 R24, c[0x0][0x640] ;  /* 0x00019000ff187b82 */ /* 0x000e640000000a00 */
[----:B------:R-:W-:-:S02]  /*b910*/  IMAD.X R5, RZ, RZ, ~R5, P0 ;  /* 0x000000ffff057224 */ /* 0x000fc400000e0e05 */
[----:B------:R-:W2:Y:S01]  /*b920*/  F2I.U32.TRUNC.NTZ R11, R11 ;  /* 0x0000000b000b7305 */ /* 0x000ea2000020f000 */
[----:B------:R-:W-:-:S03]  /*b930*/  IMAD.WIDE.U32 R6, R9, R20, R16 ;  /* 0x0000001409067225 */ /* 0x000fc600078e0010 */
[----:B------:R-:W3:Y:S01]  /*b940*/  LDC R13, c[0x0][0x144] ;  /* 0x00005100ff0d7b82 */ /* 0x000ee20000000800 */
[----:B------:R-:W-:-:S04]  /*b950*/  IMAD R8, R5, R20, RZ ;  /* 0x0000001405087224 */ /* 0x000fc800078e02ff */
[----:B------:R-:W-:Y:S02]  /*b960*/  IMAD R5, R9, R21, R8 ;  /* 0x0000001509057224 */ /* 0x000fe400078e0208 */
[----:B------:R-:W-:Y:S01]  /*b970*/  IMAD.MOV.U32 R8, RZ, RZ, -0x1 ;  /* 0xffffffffff087424 */ /* 0x000fe200078e00ff */
[----:B------:R-:W4:Y:S01]  /*b980*/  LDC R14, c[0x0][0x608] ;  /* 0x00018200ff0e7b82 */ /* 0x000f220000000800 */
[----:B------:R-:W-:Y:S01]  /*b990*/  IMAD.IADD R5, R7, 0x1, R5 ;  /* 0x0000000107057824 */ /* 0x000fe200078e0205 */
[----:B------:R-:W-:-:S04]  /*b9a0*/  I2FP.F32.U32 R7, R3 ;  /* 0x0000000300077245 */ /* 0x000fc80000201000 */
[-C--:B0-----:R-:W-:Y:S01]  /*b9b0*/  SHF.R.U64 R10, R6, R22.reuse, R5 ;  /* 0x00000016060a7219 */ /* 0x081fe20000001205 */
[----:B--2---:R-:W-:Y:S01]  /*b9c0*/  IMAD.MOV R6, RZ, RZ, -R11 ;  /* 0x000000ffff067224 */ /* 0x004fe200078e0a0b */
[----:B------:R-:W0:Y:S01]  /*b9d0*/  LDC R9, c[0x0][0x658] ;  /* 0x00019600ff097b82 */ /* 0x000e220000000800 */
[----:B-1----:R-:W-:Y:S01]  /*b9e0*/  ISETP.NE.U32.AND P0, PT, R24, RZ, PT ;  /* 0x000000ff1800720c */ /* 0x002fe20003f05070 */
[----:B------:R-:W-:Y:S01]  /*b9f0*/  FMUL R7, R7, UR4 ;  /* 0x0000000407077c20 */ /* 0x000fe20008400000 */
[----:B------:R-:W-:Y:S02]  /*ba00*/  SHF.R.U32.HI R5, RZ, R22, R5 ;  /* 0x00000016ff057219 */ /* 0x000fe40000011605 */
[----:B------:R-:W-:-:S03]  /*ba10*/  ISETP.NE.AND.EX P0, PT, R25, RZ, PT, P0 ;  /* 0x000000ff1900720c */ /* 0x000fc60003f05300 */
[----:B------:R-:W1:Y:S01]  /*ba20*/  LDC R20, c[0x0][0x148] ;  /* 0x00005200ff147b82 */ /* 0x000e620000000800 */
[----:B---3--:R-:W-:Y:S02]  /*ba30*/  IMAD R23, R13, R6, R4 ;  /* 0x000000060d177224 */ /* 0x008fe400078e0204 */
[----:B------:R-:W-:-:S05]  /*ba40*/  IMAD.MOV.U32 R6, RZ, RZ, 0x1 ;  /* 0x00000001ff067424 */ /* 0x000fca00078e00ff */
[----:B------:R-:W2:Y:S01]  /*ba50*/  LDC R21, c[0x0][0x600] ;  /* 0x00018000ff157b82 */ /* 0x000ea20000000800 */
[-CC-:B----4-:R-:W-:Y:S02]  /*ba60*/  SHF.R.U64 R13, R10, R14.reuse, R5.reuse ;  /* 0x0000000e0a0d7219 */ /* 0x190fe40000001205 */
[----:B------:R-:W-:Y:S02]  /*ba70*/  SHF.R.U32.HI R4, RZ, R14, R5 ;  /* 0x0000000eff047219 */ /* 0x000fe40000011605 */
[----:B------:R3:W4:Y:S03]  /*ba80*/  F2I.U32.TRUNC.NTZ R14, R7 ;  /* 0x00000007000e7305 */ /* 0x000726000020f000 */
[----:B------:R-:W1:Y:S01]  /*ba90*/  LDC R26, c[0x0][0x648] ;  /* 0x00019200ff1a7b82 */ /* 0x000e620000000800 */
[-C--:B0-----:R-:W-:Y:S02]  /*baa0*/  SHF.R.U64 R15, R13, R9.reuse, R4 ;  /* 0x000000090d0f7219 */ /* 0x081fe40000001204 */
[----:B------:R-:W-:-:S02]  /*bab0*/  SHF.L.U32 R8, R8, R9, RZ ;  /* 0x0000000908087219 */ /* 0x000fc400000006ff */
[-C--:B------:R-:W-:Y:S01]  /*bac0*/  SHF.R.U32.HI R5, RZ, R9.reuse, R4 ;  /* 0x00000009ff057219 */ /* 0x080fe20000011604 */
[----:B------:R-:W-:Y:S01]  /*bad0*/  IMAD.MOV.U32 R4, RZ, RZ, R15 ;  /* 0x000000ffff047224 */ /* 0x000fe200078e000f */
[----:B------:R-:W-:Y:S01]  /*bae0*/  SHF.L.U32 R22, R6, R9, RZ ;  /* 0x0000000906167219 */ /* 0x000fe200000006ff */
[----:B------:R-:W0:Y:S01]  /*baf0*/  LDC R27, c[0x0][0x638] ;  /* 0x00018e00ff1b7b82 */ /* 0x000e220000000800 */
[----:B------:R-:W-:-:S07]  /*bb00*/  LOP3.LUT R28, RZ, R8, RZ, 0x33, !PT ;  /* 0x00000008ff1c7212 */ /* 0x000fce00078e33ff */
        /* <DEDUP_REMOVED lines=12> */
.L_x_277:
[----:B------:R-:W-:Y:S01]  /*bbd0*/  ISETP.NE.AND P0, PT, R2, 0x1, PT ;  /* 0x000000010200780c */ /* 0x000fe20003f05270 */
[----:B--2---:R-:W-:Y:S01]  /*bbe0*/  VIADD R7, R21, 0xffffffff ;  /* 0xffffffff15077836 */ /* 0x004fe20000000000 */
[----:B-1----:R-:W-:Y:S01]  /*bbf0*/  SHF.R.U64 R5, R4, R26, R5 ;  /* 0x0000001a04057219 */ /* 0x002fe20000001205 */
[----:B------:R-:W-:Y:S01]  /*bc00*/  IMAD.MOV R14, RZ, RZ, -R14 ;  /* 0x000000ffff0e7224 */ /* 0x000fe200078e0a0e */
[----:B------:R-:W-:Y:S01]  /*bc10*/  LOP3.LUT R4, R13, R28, RZ, 0xc0, !PT ;  /* 0x0000001c0d047212 */ /* 0x000fe200078ec0ff */
[----:B------:R-:W-:Y:S01]  /*bc20*/  IMAD.MOV.U32 R8, RZ, RZ, R12 ;  /* 0x000000ffff087224 */ /* 0x000fe200078e000c */
[----:B------:R-:W-:Y:S01]  /*bc30*/  LOP3.LUT R10, R10, R7, RZ, 0xc0, !PT ;  /* 0x000000070a0a7212 */ /* 0x000fe200078ec0ff */
[----:B------:R-:W-:Y:S02]  /*bc40*/  IMAD.MOV R6, RZ, RZ, -R5 ;  /* 0x000000ffff067224 */ /* 0x000fe400078e0a05 */
[----:B------:R-:W-:-:S04]  /*bc50*/  IMAD R4, R22, R5, R4 ;  /* 0x0000000516047224 */ /* 0x000fc800078e0204 */
[----:B------:R-:W-:Y:S02]  /*bc60*/  @P0 IMAD R23, R20, R14, R3 ;  /* 0x0000000e14170224 */ /* 0x000fe400078e0203 */
[----:B0-----:R-:W-:Y:S02]  /*bc70*/  IMAD R3, R6, R27, R15 ;  /* 0x0000001b06037224 */ /* 0x001fe400078e020f */
[----:B------:R-:W-:Y:S02]  /*bc80*/  IMAD R7, R4, R29, R23 ;  /* 0x0000001d04077224 */ /* 0x000fe400078e0217 */
[----:B------:R-:W-:Y:S02]  /*bc90*/  IMAD R4, R3, R21, R10 ;  /* 0x0000001503047224 */ /* 0x000fe400078e020a */
[----:B------:R-:W-:-:S03]  /*bca0*/  IMAD.MOV.U32 R6, RZ, RZ, 0x1 ;  /* 0x00000001ff067424 */ /* 0x000fc600078e00ff */
[----:B------:R-:W-:Y:S02]  /*bcb0*/  SEL R9, R4, R7, !P0 ;  /* 0x0000000704097207 */ /* 0x000fe40004000000 */
[----:B------:R-:W-:-:S07]  /*bcc0*/  SEL R7, R7, R4, !P0 ;  /* 0x0000000407077207 */ /* 0x000fce0004000000 */
.L_x_275:
[----:B------:R-:W-:-:S08]  /*bcd0*/  NOP ;  /* 0x0000000000007918 */ /* 0x000fd00000000000 */
[----:B------:R-:W0:-:S00]  /*bce0*/  USETMAXREG.DEALLOC.CTAPOOL 0x28 ;  /* 0x00000028000079c8 */ /* 0x000e0000080e0500 */
[----:B0-----:R-:W-:-:S13]  /*bcf0*/  ISETP.NE.AND P0, PT, R0, RZ, PT ;  /* 0x000000ff0000720c */ /* 0x001fda0003f05270 */
[----:B------:R-:W-:Y:S05]  /*bd00*/  @P0 EXIT ;  /* 0x000000000000094d */ /* 0x000fea0003800000 */
[----:B------:R-:W-:Y:S01]  /*bd10*/  LOP3.LUT P0, RZ, R6, 0xff, RZ, 0xc0, !PT ;  /* 0x000000ff06ff7812 */ /* 0x000fe2000780c0ff */
[----:B------:R-:W-:Y:S02]  /*bd20*/  IMAD.MOV.U32 R3, RZ, RZ, 0x1 ;  /* 0x00000001ff037424 */ /* 0x000fe400078e00ff */
[----:B------:R-:W-:-:S10]  /*bd30*/  IMAD.MOV.U32 R0, RZ, RZ, RZ ;  /* 0x000000ffff007224 */ /* 0x000fd400078e00ff */
[----:B------:R-:W-:Y:S05]  /*bd40*/  @!P0 BRA `(.L_x_278) ;  /* 0x0000000c00348947 */ /* 0x000fea0003800000 */
[----:B------:R-:W0:Y:S01]  /*bd50*/  LDC R0, c[0x0][0x28c] ;  /* 0x0000a300ff007b82 */ /* 0x000e220000000800 */
[----:B------:R-:W-:Y:S01]  /*bd60*/  ULDC UR5, c[0x0][0x600] ;  /* 0x0001800000057ab9 */ /* 0x000fe20000000800 */
[----:B------:R-:W-:Y:S01]  /*bd70*/  ULDC UR4, c[0x0][0xc] ;  /* 0x0000030000047ab9 */ /* 0x000fe20000000800 */
[----:B------:R-:W-:Y:S01]  /*bd80*/  UIADD3 UR16, UR5, -0x1, URZ ;  /* 0xffffffff05107890 */ /* 0x000fe2000fffe03f */
[C---:B------:R-:W-:Y:S01]  /*bd90*/  LOP3.LUT P2, RZ, R18.reuse, 0x7f, RZ, 0xc0, !PT ;  /* 0x0000007f12ff7812 */ /* 0x040fe2000784c0ff */
[----:B------:R-:W-:Y:S01]  /*bda0*/  ULDC UR6, c[0x0][0x658] ;  /* 0x0001960000067ab9 */ /* 0x000fe20000000800 */
[----:B------:R-:W-:Y:S01]  /*bdb0*/  ULDC UR5, c[0x0][0x10] ;  /* 0x0000040000057ab9 */ /* 0x000fe20000000800 */
[----:B------:R-:W-:Y:S01]  /*bdc0*/  UMOV UR7, 0xffffffff ;  /* 0xffffffff00077882 */ /* 0x000fe20000000000 */
[----:B------:R-:W-:Y:S01]  /*bdd0*/  UMOV UR8, 0x1 ;  /* 0x0000000100087882 */ /* 0x000fe20000000000 */
[----:B------:R-:W-:Y:S01]  /*bde0*/  UIMAD.WIDE.U32 UR4, UR4, UR5, URZ ;  /* 0x00000005040472a5 */ /* 0x000fe2000f8e003f */
[----:B------:R-:W-:Y:S01]  /*bdf0*/  LOP3.LUT P0, RZ, R18, 0x1f, RZ, 0xc0, !PT ;  /* 0x0000001f12ff7812 */ /* 0x000fe2000780c0ff */
[----:B------:R-:W-:Y:S01]  /*be00*/  USHF.L.U32 UR7, UR7, UR6, URZ ;  /* 0x0000000607077299 */ /* 0x000fe2000800063f */
[----:B------:R-:W-:Y:S01]  /*be10*/  BSSY B0, `(.L_x_278) ;  /* 0x00000c0000007945 */ /* 0x000fe20003800000 */
[----:B------:R-:W-:Y:S01]  /*be20*/  USHF.L.U32 UR18, UR8, UR6, URZ ;  /* 0x0000000608127299 */ /* 0x000fe2000800063f */
[----:B------:R-:W-:Y:S01]  /*be30*/  IMAD.MOV.U32 R11, RZ, RZ, 0x1 ;  /* 0x00000001ff0b7424 */ /* 0x000fe200078e00ff */
[----:B------:R-:W-:Y:S01]  /*be40*/  LOP3.LUT R18, R19, 0x2, RZ, 0xfc, !PT ;  /* 0x0000000213127812 */ /* 0x000fe200078efcff */
[----:B------:R-:W-:Y:S01]  /*be50*/  ULDC UR6, c[0x0][0x14] ;  /* 0x0000050000067ab9 */ /* 0x000fe20000000800 */
[----:B------:R-:W-:Y:S01]  /*be60*/  PLOP3.LUT P0, PT, P0, P2, PT, 0x8a, 0x0 ;  /* 0x000000000000781c */ /* 0x000fe20000705172 */
[----:B------:R-:W-:-:S02]  /*be70*/  UIMAD.WIDE.U32 UR20, UR4, UR6, URZ ;  /* 0x00000006041472a5 */ /* 0x000fc4000f8e003f */
[----:B------:R-:W-:Y:S02]  /*be80*/  UIMAD UR13, UR5, UR6, URZ ;  /* 0x00000006050d72a4 */ /* 0x000fe4000f8e023f */
[----:B------:R-:W-:Y:S01]  /*be90*/  ULOP3.LUT UR17, URZ, UR7, URZ, 0x33, !UPT ;  /* 0x000000073f117292 */ /* 0x000fe2000f8e333f */
[----:B0-----:R-:W-:Y:S01]  /*bea0*/  VIADD R0, R0, 0x7f ;  /* 0x0000007f00007836 */ /* 0x001fe20000000000 */
[----:B------:R-:W-:Y:S01]  /*beb0*/  UIADD3 UR13, UR21, UR13, URZ ;  /* 0x0000000d150d7290 */ /* 0x000fe2000fffe03f */
[----:B------:R-:W-:-:S03]  /*bec0*/  ULDC.64 UR22, c[0x0][0x198] ;  /* 0x0000660000167ab9 */ /* 0x000fc60000000a00 */
[----:B------:R-:W-:-:S04]  /*bed0*/  SHF.R.S32.HI R3, RZ, 0x1f, R0 ;  /* 0x0000001fff037819 */ /* 0x000fc80000011400 */
[----:B------:R-:W-:Y:S01]  /*bee0*/  LEA.HI R3, R3, R0, RZ, 0x7 ;  /* 0x0000000003037211 */ /* 0x000fe200078f38ff */
[----:B------:R-:W-:-:S03]  /*bef0*/  IMAD.MOV.U32 R0, RZ, RZ, RZ ;  /* 0x000000ffff007224 */ /* 0x000fc600078e00ff */
[----:B------:R-:W-:Y:S01]  /*bf00*/  SHF.R.S32.HI R13, RZ, 0x7, R3 ;  /* 0x00000007ff0d7819 */ /* 0x000fe20000011403 */
[----:B------:R-:W-:-:S04]  /*bf10*/  IMAD.MOV.U32 R3, RZ, RZ, 0x1 ;  /* 0x00000001ff037424 */ /* 0x000fc800078e00ff */
[----:B------:R-:W-:-:S07]  /*bf20*/  VIADD R10, R13, 0x1 ;  /* 0x000000010d0a7836 */ /* 0x000fce0000000000 */
.L_x_290:
[----:B------:R-:W-:-:S03]  /*bf30*/  UMOV UR4, 0xffffffff ;  /* 0xffffffff00047882 */ /* 0x000fc60000000000 */
[----:B------:R-:W-:Y:S05]  /*bf40*/  BRA.DIV UR4, `(.L_x_279) ;  /* 0x0000000e049c7947 */ /* 0x000fea000b800000 */
[----:B------:R-:W-:-:S13]  /*bf50*/  ELECT P6, URZ, PT ;  /* 0x00000000003f782f */ /* 0x000fda00038c0000 */
.L_x_301:
[----:B------:R-:W0:Y:S01]  /*bf60*/  LDC R4, c[0x0][0x28c] ;  /* 0x0000a300ff047b82 */ /* 0x000e220000000800 */
[----:B------:R-:W-:Y:S01]  /*bf70*/  BSSY B1, `(.L_x_280) ;  /* 0x0000037000017945 */ /* 0x000fe20003800000 */
[----:B0-----:R-:W-:-:S13]  /*bf80*/  ISETP.LT.OR P6, PT, R4, 0x1, !P6 ;  /* 0x000000010400780c */ /* 0x001fda00077c1670 */
[----:B------:R-:W-:Y:S05]  /*bf90*/  @P6 BRA `(.L_x_281) ;  /* 0x0000000000d06947 */ /* 0x000fea0003800000 */
[----:B------:R-:W-:Y:S02]  /*bfa0*/  IMAD R14, R9, 0xf0, RZ ;  /* 0x000000f0090e7824 */ /* 0x000fe400078e02ff */
[----:B------:R-:W-:Y:S02]  /*bfb0*/  IMAD.SHL.U32 R15, R7, 0x80, RZ ;  /* 0x00000080070f7824 */ /* 0x000fe400078e00ff */
[----:B------:R-:W-:Y:S02]  /*bfc0*/  IMAD.MOV.U32 R20, RZ, RZ, RZ ;  /* 0x000000ffff147224 */ /* 0x000fe400078e00ff */
[----:B------:R-:W-:Y:S02]  /*bfd0*/  IMAD.MOV.U32 R4, RZ, RZ, R10 ;  /* 0x000000ffff047224 */ /* 0x000fe400078e000a */
[----:B------:R-:W-:Y:S02]  /*bfe0*/  IMAD.MOV.U32 R5, RZ, RZ, R3 ;  /* 0x000000ffff057224 */ /* 0x000fe400078e0003 */
[----:B------:R-:W-:-:S07]  /*bff0*/  IMAD.MOV.U32 R6, RZ, RZ, R0 ;  /* 0x000000ffff067224 */ /* 0x000fce00078e0000 */
.L_x_285:
[----:B------:R-:W0:Y:S01]  /*c000*/  S2R R12, SR_CgaCtaId ;  /* 0x00000000000c7919 */ /* 0x000e220000008800 */
[----:B------:R-:W-:Y:S01]  /*c010*/  MOV R7, 0x400 ;  /* 0x0000040000077802 */ /* 0x000fe20000000f00 */
[----:B------:R-:W1:Y:S03]  /*c020*/  @!P2 LDC R9, c[0x0][0x500] ;  /* 0x00014000ff09ab82 */ /* 0x000e660000000800 */
[----:B0-----:R-:W-:Y:S02]  /*c030*/  LEA R21, R12, R7, 0x18 ;  /* 0x000000070c157211 */ /* 0x001fe400078ec0ff */
[----:B------:R-:W-:-:S03]  /*c040*/  SHF.L.U32 R7, R5, 0x1f, RZ ;  /* 0x0000001f05077819 */ /* 0x000fc600000006ff */
[----:B------:R-:W-:-:S04]  /*c050*/  IMAD R12, R6, 0x8, R21 ;  /* 0x00000008060c7824 */ /* 0x000fc800078e0215 */
[----:B------:R-:W0:Y:S02]  /*c060*/  SYNCS.PHASECHK.TRANS64.TRYWAIT P1, [R12+URZ+0x20], R7 ;  /* 0x000020070c0075a7 */ /* 0x000e24000802017f */
[----:B01----:R-:W-:Y:S05]  /*c070*/  @!P1 BRA `(.L_x_282) ;  /* 0x0000000c00709947 */ /* 0x003fea0003800000 */
.L_x_302:
[----:B0-----:R-:W-:Y:S01]  /*c080*/  PRMT R7, R18, 0x9910, RZ ;  /* 0x0000991012077816 */ /* 0x001fe200000000ff */
[----:B------:R0:W-:Y:S03]  /*c090*/  @!P2 SYNCS.ARRIVE.TRANS64 RZ, [R12+URZ], R9 ;  /* 0x000000090cffa9a7 */ /* 0x0001e6000800003f */
[----:B------:R-:W-:-:S13]  /*c0a0*/  ISETP.NE.AND P1, PT, R7, 0x2, PT ;  /* 0x000000020700780c */ /* 0x000fda0003f25270 */
[----:B0-----:R-:W-:Y:S05]  /*c0b0*/  @P1 BRA `(.L_x_283) ;  /* 0x0000000000041947 */ /* 0x001fea0003800000 */
[----:B------:R-:W-:Y:S01]  /*c0c0*/  BPT.TRAP 0x1 ;  /* 0x000000040000795c */ /* 0x000fe20000300000 */
.L_x_283:
[----:B------:R-:W-:Y:S05]  /*c0d0*/  @P0 BRA `(.L_x_284) ;  /* 0x0000000000040947 */ /* 0x000fea0003800000 */
[----:B------:R-:W-:Y:S01]  /*c0e0*/  BPT.TRAP 0x1 ;  /* 0x000000040000795c */ /* 0x000fe20000300000 */
.L_x_284:
[--C-:B------:R-:W-:Y:S01]  /*c0f0*/  IMAD R7, R6, 0x4000, R21.reuse ;  /* 0x0000400006077824 */ /* 0x100fe200078e0215 */
[----:B------:R-:W-:Y:S01]  /*c100*/  R2UR UR9, R12 ;  /* 0x000000000c0972ca */ /* 0x000fe200000e0000 */
[----:B------:R-:W-:Y:S01]  /*c110*/  IMAD R21, R6, 0x7800, R21 ;  /* 0x0000780006157824 */ /* 0x000fe200078e0215 */
[----:B------:R-:W-:Y:S01]  /*c120*/  UIADD3 UR4, UP0, UR22, 0xf0, URZ ;  /* 0x000000f016047890 */ /* 0x000fe2000ff1e03f */
[----:B------:R-:W-:Y:S01]  /*c130*/  VIADD R4, R4, 0xffffffff ;  /* 0xffffffff04047836 */ /* 0x000fe20000000000 */
[----:B------:R-:W-:Y:S01]  /*c140*/  R2UR UR5, R7 ;  /* 0x00000000070572ca */ /* 0x000fe200000e0000 */
[----:B------:R-:W-:Y:S01]  /*c150*/  UIADD3 UR24, UP1, UR22, 0x1f0, URZ ;  /* 0x000001f016187890 */ /* 0x000fe2000ff3e03f */
[----:B------:R-:W-:Y:S01]  /*c160*/  R2UR UR8, R21 ;  /* 0x00000000150872ca */ /* 0x000fe200000e0000 */
[----:B------:R-:W-:Y:S01]  /*c170*/  VIADD R6, R6, 0x1 ;  /* 0x0000000106067836 */ /* 0x000fe20000000000 */
[----:B------:R-:W-:Y:S01]  /*c180*/  R2UR UR11, R15 ;  /* 0x000000000f0b72ca */ /* 0x000fe200000e0000 */
[----:B------:R-:W-:Y:S01]  /*c190*/  UIADD3.X UR25, URZ, UR23, URZ, UP1, !UPT ;  /* 0x000000173f197290 */ /* 0x000fe20008ffe43f */
[----:B------:R-:W-:Y:S01]  /*c1a0*/  R2UR UR10, R20 ;  /* 0x00000000140a72ca */ /* 0x000fe200000e0000 */
[----:B------:R-:W-:Y:S01]  /*c1b0*/  UMOV UR6, 0x0 ;  /* 0x0000000000067882 */ /* 0x000fe20000000000 */
[----:B------:R-:W-:Y:S01]  /*c1c0*/  R2UR UR12, R8 ;  /* 0x00000000080c72ca */ /* 0x000fe200000e0000 */
[----:B------:R-:W-:Y:S01]  /*c1d0*/  UMOV UR7, 0x10000000 ;  /* 0x1000000000077882 */ /* 0x000fe20000000000 */
[----:B------:R-:W-:Y:S01]  /*c1e0*/  R2UR UR19, R14 ;  /* 0x000000000e1372ca */ /* 0x000fe200000e0000 */
[----:B------:R-:W-:Y:S01]  /*c1f0*/  VIADD R20, R20, 0x80 ;  /* 0x0000008014147836 */ /* 0x000fe20000000000 */
[----:B------:R-:W-:Y:S01]  /*c200*/  ISETP.GT.AND P3, PT, R4, 0x1, PT ;  /* 0x000000010400780c */ /* 0x000fe20003f64270 */
[----:B------:R-:W-:Y:S01]  /*c210*/  UIADD3 UR14, UR5, 0x100, URZ ;  /* 0x00000100050e7890 */ /* 0x000fe2000fffe03f */
[----:B------:R-:W-:Y:S01]  /*c220*/  ISETP.NE.AND P1, PT, R6, 0x4, PT ;  /* 0x000000040600780c */ /* 0x000fe20003f25270 */
[----:B------:R-:W-:-:S02]  /*c230*/  UIADD3.X UR5, URZ, UR23, URZ, UP0, !UPT ;  /* 0x000000173f057290 */ /* 0x000fc400087fe43f */
[----:B------:R-:W-:Y:S01]  /*c240*/  UIADD3 UR15, UR8, 0x10100, URZ ;  /* 0x00010100080f7890 */ /* 0x000fe2000fffe03f */
[----:B------:R-:W-:Y:S02]  /*c250*/  SEL R12, RZ, 0x1, P1 ;  /* 0x00000001ff0c7807 */ /* 0x000fe40000800000 */
[----:B------:R-:W-:Y:S01]  /*c260*/  UMOV UR8, UR14 ;  /* 0x0000000e00087c82 */ /* 0x000fe20008000000 */
[----:B------:R-:W-:Y:S02]  /*c270*/  SEL R6, R6, RZ, P1 ;  /* 0x000000ff06067207 */ /* 0x000fe40000800000 */
[----:B------:R-:W-:Y:S01]  /*c280*/  LOP3.LUT R5, R5, R12, RZ, 0x3c, !PT ;  /* 0x0000000c05057212 */ /* 0x000fe200078e3cff */
[----:B------:R0:W-:Y:S02]  /*c290*/  UTMALDG.3D [UR8], [UR4], desc[UR6] ;  /* 0x00000608040075b4 */ /* 0x0001e40008011000 */
[----:B0-----:R-:W-:Y:S01]  /*c2a0*/  UMOV UR8, UR15 ;  /* 0x0000000f00087c82 */ /* 0x001fe20008000000 */
[----:B------:R-:W-:-:S02]  /*c2b0*/  UMOV UR11, UR19 ;  /* 0x00000013000b7c82 */ /* 0x000fc40008000000 */
[----:B------:R0:W-:Y:S02]  /*c2c0*/  UTMALDG.3D [UR8], [UR24], desc[UR6] ;  /* 0x00000608180075b4 */ /* 0x0001e40008011000 */
[----:B0-----:R-:W-:Y:S05]  /*c2d0*/  @P3 BRA `(.L_x_285) ;  /* 0xfffffffc00483947 */ /* 0x001fea000383ffff */
.L_x_281:
[----:B------:R-:W-:Y:S05]  /*c2e0*/  BSYNC B1 ;  /* 0x0000000000017941 */ /* 0x000fea0003800000 */
.L_x_280:
[----:B------:R-:W-:Y:S01]  /*c2f0*/  LOP3.LUT P3, RZ, R11, 0xff, RZ, 0xc0, !PT ;  /* 0x000000ff0bff7812 */ /* 0x000fe2000786c0ff */
[----:B------:R-:W-:Y:S01]  /*c300*/  IMAD.IADD R0, R13, 0x1, R0 ;  /* 0x000000010d007824 */ /* 0x000fe200078e0200 */
[----:B------:R-:W-:Y:S01]  /*c310*/  IADD3 R16, P4, R16, UR20, RZ ;  /* 0x0000001410107c10 */ /* 0x000fe2000ff9e0ff */
[----:B------:R-:W-:Y:S01]  /*c320*/  ULDC.64 UR4, c[0x0][0x650] ;  /* 0x0001940000047ab9 */ /* 0x000fe20000000a00 */
[----:B------:R-:W-:Y:S01]  /*c330*/  BSSY B1, `(.L_x_286) ;  /* 0x000006b000017945 */ /* 0x000fe20003800000 */
[----:B------:R-:W-:Y:S01]  /*c340*/  IMAD.MOV.U32 R7, RZ, RZ, -0x1 ;  /* 0xffffffffff077424 */ /* 0x000fe200078e00ff */
[----:B------:R-:W-:Y:S01]  /*c350*/  SHF.R.U32.HI R4, RZ, 0x2, R0 ;  /* 0x00000002ff047819 */ /* 0x000fe20000011600 */
[----:B------:R-:W-:Y:S01]  /*c360*/  IMAD.MOV.U32 R9, RZ, RZ, -0x1 ;  /* 0xffffffffff097424 */ /* 0x000fe200078e00ff */
[----:B------:R-:W-:Y:S01]  /*c370*/  ISETP.GT.U32.AND P1, PT, R0, 0x3, PT ;  /* 0x000000030000780c */ /* 0x000fe20003f24070 */
[----:B------:R-:W-:Y:S01]  /*c380*/  IMAD.MOV.U32 R8, RZ, RZ, -0x1 ;  /* 0xffffffffff087424 */ /* 0x000fe200078e00ff */
[----:B------:R-:W-:-:S02]  /*c390*/  LOP3.LUT R4, R4, 0x1, RZ, 0xc0, !PT ;  /* 0x0000000104047812 */ /* 0x000fc400078ec0ff */
[----:B------:R-:W-:Y:S01]  /*c3a0*/  ISETP.LT.U32.AND P1, PT, R13, 0x4, P1 ;  /* 0x000000040d00780c */ /* 0x000fe20000f21070 */
[----:B------:R-:W0:Y:S01]  /*c3b0*/  @P3 S2R R6, SR_CgaCtaId ;  /* 0x0000000000063919 */ /* 0x000e220000008800 */
[----:B------:R-:W-:Y:S02]  /*c3c0*/  @P3 MOV R5, 0x400 ;  /* 0x0000040000053802 */ /* 0x000fe40000000f00 */
[----:B------:R-:W-:Y:S02]  /*c3d0*/  IADD3.X R17, R17, UR13, RZ, P4, !PT ;  /* 0x0000000d11117c10 */ /* 0x000fe4000a7fe4ff */
[----:B------:R-:W-:Y:S02]  /*c3e0*/  ISETP.GE.U32.AND P4, PT, R16, UR4, PT ;  /* 0x0000000410007c0c */ /* 0x000fe4000bf86070 */
[----:B------:R-:W-:Y:S02]  /*c3f0*/  LOP3.LUT R0, R0, 0x3, RZ, 0xc0, !PT ;  /* 0x0000000300007812 */ /* 0x000fe400078ec0ff */
[----:B------:R-:W-:-:S02]  /*c400*/  PRMT R11, RZ, 0x7610, R11 ;  /* 0x00007610ff0b7816 */ /* 0x000fc4000000000b */
[----:B0-----:R-:W-:-:S04]  /*c410*/  @P3 LEA R5, R6, R5, 0x18 ;  /* 0x0000000506053211 */ /* 0x001fc800078ec0ff */
[----:B------:R0:W-:Y:S01]  /*c420*/  @P3 SYNCS.ARRIVE.TRANS64.A1T0 RZ, [R5+URZ+0x58], RZ ;  /* 0x000058ff05ff39a7 */ /* 0x0001e2000810003f */
[----:B------:R-:W-:Y:S02]  /*c430*/  ISETP.NE.U32.AND P3, PT, R4, 0x1, PT ;  /* 0x000000010400780c */ /* 0x000fe40003f65070 */
[----:B------:R-:W-:Y:S02]  /*c440*/  SEL R4, RZ, 0x1, !P1 ;  /* 0x00000001ff047807 */ /* 0x000fe40004800000 */
[----:B------:R-:W-:Y:S02]  /*c450*/  ISETP.GE.U32.AND.EX P1, PT, R17, UR5, PT, P4 ;  /* 0x0000000511007c0c */ /* 0x000fe4000bf26140 */
[----:B------:R-:W-:-:S04]  /*c460*/  ISETP.GT.U32.AND P3, PT, R13, 0x3, !P3 ;  /* 0x000000030d00780c */ /* 0x000fc80005f64070 */
[----:B0-----:R-:W-:-:S04]  /*c470*/  SEL R5, RZ, 0x1, !P3 ;  /* 0x00000001ff057807 */ /* 0x001fc80005800000 */
[--C-:B------:R-:W-:Y:S02]  /*c480*/  LOP3.LUT R3, R5, R3, R4.reuse, 0x96, !PT ;  /* 0x0000000305037212 */ /* 0x100fe400078e9604 */
[----:B------:R-:W-:Y:S01]  /*c490*/  PRMT R4, RZ, 0x7610, R4 ;  /* 0x00007610ff047816 */ /* 0x000fe20000000004 */
[----:B------:R-:W-:Y:S06]  /*c4a0*/  @P1 BRA `(.L_x_287) ;  /* 0x00000004004c1947 */ /* 0x000fec0003800000 */
[----:B------:R-:W-:Y:S01]  /*c4b0*/  ULDC.64 UR4, c[0x0][0x628] ;  /* 0x00018a0000047ab9 */ /* 0x000fe20000000a00 */
[----:B------:R-:W0:Y:S01]  /*c4c0*/  S2R R14, SR_CTAID.X ;  /* 0x00000000000e7919 */ /* 0x000e220000002500 */
[----:B------:R-:W-:Y:S01]  /*c4d0*/  ISETP.NE.U32.AND P1, PT, RZ, UR4, PT ;  /* 0x00000004ff007c0c */ /* 0x000fe2000bf25070 */
[----:B------:R-:W-:Y:S01]  /*c4e0*/  ULDC UR7, c[0x0][0x630] ;  /* 0x00018c0000077ab9 */ /* 0x000fe20000000800 */
[----:B------:R-:W-:Y:S01]  /*c4f0*/  IMAD.MOV.U32 R4, RZ, RZ, R16 ;  /* 0x000000ffff047224 */ /* 0x000fe200078e0010 */
[----:B------:R-:W1:Y:S01]  /*c500*/  S2R R12, SR_CTAID.Y ;  /* 0x00000000000c7919 */ /* 0x000e620000002600 */
[----:B------:R-:W-:Y:S01]  /*c510*/  ISETP.NE.AND.EX P1, PT, RZ, UR5, PT, P1 ;  /* 0x00000005ff007c0c */ /* 0x000fe2000bf25310 */
[----:B------:R-:W-:-:S12]  /*c520*/  IMAD.MOV.U32 R5, RZ, RZ, R17 ;  /* 0x000000ffff057224 */ /* 0x000fd800078e0011 */
[----:B------:R-:W-:Y:S05]  /*c530*/  @!P1 BRA `(.L_x_288) ;  /* 0x0000000000289947 */ /* 0x000fea0003800000 */
[----:B------:R-:W-:Y:S02]  /*c540*/  ULDC UR6, c[0x0][0x634] ;  /* 0x00018d0000067ab9 */ /* 0x000fe40000000800 */
[----:B------:R-:W-:-:S05]  /*c550*/  IADD3 R9, P1, R16, UR6, RZ ;  /* 0x0000000610097c10 */ /* 0x000fca000ff3e0ff */
[----:B------:R-:W-:-:S04]  /*c560*/  IMAD.X R15, RZ, RZ, R17, P1 ;  /* 0x000000ffff0f7224 */ /* 0x000fc800008e0611 */
[----:B------:R-:W-:-:S04]  /*c570*/  IMAD.WIDE.U32 R6, R15, UR4, RZ ;  /* 0x000000040f067c25 */ /* 0x000fc8000f8e00ff */
[----:B------:R-:W-:-:S04]  /*c580*/  IMAD.WIDE.U32 R6, P1, R9, UR5, R6 ;  /* 0x0000000509067c25 */ /* 0x000fc8000f820006 */
[----:B------:R-:W-:-:S04]  /*c590*/  IMAD.WIDE.U32 R8, R9, UR4, RZ ;  /* 0x0000000409087c25 */ /* 0x000fc8000f8e00ff */
[----:B------:R-:W-:Y:S01]  /*c5a0*/  IMAD.X R5, RZ, RZ, RZ, P1 ;  /* 0x000000ffff057224 */ /* 0x000fe200008e06ff */
[----:B------:R-:W-:Y:S01]  /*c5b0*/  IADD3 RZ, P1, R9, R6, RZ ;  /* 0x0000000609ff7210 */ /* 0x000fe20007f3e0ff */
[----:B------:R-:W-:-:S04]  /*c5c0*/  IMAD.MOV.U32 R4, RZ, RZ, R7 ;  /* 0x000000ffff047224 */ /* 0x000fc800078e0007 */
[----:B------:R-:W-:-:S08]  /*c5d0*/  IMAD.WIDE.U32.X R4, R15, UR5, R4, P1 ;  /* 0x000000050f047c25 */ /* 0x000fd000088e0404 */
.L_x_288:
[--C-:B------:R-:W-:Y:S01]  /*c5e0*/  SHF.R.U64 R8, R4, UR7, R5.reuse ;  /* 0x0000000704087c19 */ /* 0x100fe20008001205 */
[----:B------:R-:W-:Y:S01]  /*c5f0*/  ULDC.64 UR4, c[0x0][0x620] ;  /* 0x0001880000047ab9 */ /* 0x000fe20000000a00 */
[----:B------:R-:W-:Y:S01]  /*c600*/  SHF.R.U32.HI R4, RZ, UR7, R5 ;  /* 0x00000007ff047c19 */ /* 0x000fe20008011605 */
[----:B------:R-:W2:Y:S01]  /*c610*/  LDC R25, c[0x0][0x144] ;  /* 0x00005100ff197b82 */ /* 0x000ea20000000800 */
[----:B------:R-:W-:Y:S01]  /*c620*/  IADD3 R7, P1, RZ, -R8, RZ ;  /* 0x80000008ff077210 */ /* 0x000fe20007f3e0ff */
[----:B------:R-:W-:Y:S01]  /*c630*/  ULDC.64 UR8, c[0x0][0x640] ;  /* 0x0001900000087ab9 */ /* 0x000fe20000000a00 */
[----:B0-----:R-:W-:Y:S01]  /*c640*/  I2FP.F32.U32 R9, R14 ;  /* 0x0000000e00097245 */ /* 0x001fe20000201000 */
[----:B------:R-:W-:Y:S02]  /*c650*/  ULDC UR6, c[0x0][0x608] ;  /* 0x0001820000067ab9 */ /* 0x000fe40000000800 */
[----:B------:R-:W-:Y:S01]  /*c660*/  IMAD.X R4, RZ, RZ, ~R4, P1 ;  /* 0x000000ffff047224 */ /* 0x000fe200008e0e04 */
[----:B------:R-:W-:Y:S01]  /*c670*/  ISETP.NE.U32.AND P1, PT, RZ, UR8, PT ;  /* 0x00000008ff007c0c */ /* 0x000fe2000bf25070 */
[----:B------:R-:W0:Y:S02]  /*c680*/  LDC R21, c[0x0][0x148] ;  /* 0x00005200ff157b82 */ /* 0x000e240000000800 */
[----:B------:R-:W-:Y:S01]  /*c690*/  IMAD R6, R4, UR4, RZ ;  /* 0x0000000404067c24 */ /* 0x000fe2000f8e02ff */
[----:B------:R-:W-:Y:S01]  /*c6a0*/  ISETP.NE.AND.EX P1, PT, RZ, UR9, PT, P1 ;  /* 0x00000009ff007c0c */ /* 0x000fe2000bf25310 */
[----:B------:R-:W-:Y:S01]  /*c6b0*/  IMAD.WIDE.U32 R4, R7, UR4, R16 ;  /* 0x0000000407047c25 */ /* 0x000fe2000f8e0010 */
[----:B------:R-:W-:-:S03]  /*c6c0*/  ULDC UR4, c[0x0][0x150] ;  /* 0x0000540000047ab9 */ /* 0x000fc60000000800 */
[----:B------:R-:W-:Y:S02]  /*c6d0*/  IMAD R7, R7, UR5, R6 ;  /* 0x0000000507077c24 */ /* 0x000fe4000f8e0206 */
[----:B------:R-:W-:Y:S01]  /*c6e0*/  FMUL R6, R9, UR4 ;  /* 0x0000000409067c20 */ /* 0x000fe20008400000 */
[----:B------:R-:W-:Y:S01]  /*c6f0*/  ULDC UR4, c[0x0][0x618] ;  /* 0x0001860000047ab9 */ /* 0x000fe20000000800 */
[----:B------:R-:W-:Y:S01]  /*c700*/  ULDC UR5, c[0x0][0x154] ;  /* 0x0000550000057ab9 */ /* 0x000fe20000000800 */
[----:B------:R-:W-:-:S03]  /*c710*/  IMAD.IADD R5, R5, 0x1, R7 ;  /* 0x0000000105057824 */ /* 0x000fc600078e0207 */
[----:B------:R-:W3:Y:S02]  /*c720*/  F2I.U32.TRUNC.NTZ R6, R6 ;  /* 0x0000000600067305 */ /* 0x000ee4000020f000 */
[----:B------:R-:W-:Y:S02]  /*c730*/  SHF.R.U64 R9, R4, UR4, R5 ;  /* 0x0000000404097c19 */ /* 0x000fe40008001205 */
[----:B-1----:R-:W-:-:S05]  /*c740*/  I2FP.F32.U32 R4, R12 ;  /* 0x0000000c00047245 */ /* 0x002fca0000201000 */
[----:B------:R-:W-:Y:S01]  /*c750*/  FMUL R22, R4, UR5 ;  /* 0x0000000504167c20 */ /* 0x000fe20008400000 */
[----:B------:R-:W-:Y:S01]  /*c760*/  SHF.R.U32.HI R4, RZ, UR4, R5 ;  /* 0x00000004ff047c19 */ /* 0x000fe20008011605 */
[----:B------:R-:W-:-:S03]  /*c770*/  ULDC UR4, c[0x0][0x658] ;  /* 0x0001960000047ab9 */ /* 0x000fc60000000800 */
[--C-:B------:R-:W-:Y:S01]  /*c780*/  SHF.R.U64 R20, R9, UR6, R4.reuse ;  /* 0x0000000609147c19 */ /* 0x100fe20008001204 */
[----:B------:R-:W1:Y:S01]  /*c790*/  F2I.U32.TRUNC.NTZ R22, R22 ;  /* 0x0000001600167305 */ /* 0x000e62000020f000 */
[----:B------:R-:W-:Y:S01]  /*c7a0*/  SHF.R.U32.HI R5, RZ, UR6, R4 ;  /* 0x00000006ff057c19 */ /* 0x000fe20008011604 */
[----:B---3--:R-:W-:-:S03]  /*c7b0*/  IMAD.MOV R6, RZ, RZ, -R6 ;  /* 0x000000ffff067224 */ /* 0x008fc600078e0a06 */
[--C-:B------:R-:W-:Y:S01]  /*c7c0*/  SHF.R.U64 R15, R20, UR4, R5.reuse ;  /* 0x00000004140f7c19 */ /* 0x100fe20008001205 */
[----:B--2---:R-:W-:Y:S01]  /*c7d0*/  IMAD R14, R25, R6, R14 ;  /* 0x00000006190e7224 */ /* 0x004fe200078e020e */
[----:B------:R-:W-:-:S03]  /*c7e0*/  SHF.R.U32.HI R23, RZ, UR4, R5 ;  /* 0x00000004ff177c19 */ /* 0x000fc60008011605 */
[----:B------:R-:W-:Y:S02]  /*c7f0*/  IMAD.MOV.U32 R4, RZ, RZ, R15 ;  /* 0x000000ffff047224 */ /* 0x000fe400078e000f */
[----:B------:R-:W-:Y:S01]  /*c800*/  IMAD.MOV.U32 R5, RZ, RZ, R23 ;  /* 0x000000ffff057224 */ /* 0x000fe200078e0017 */
[----:B-1----:R-:W-:Y:S06]  /*c810*/  @!P1 BRA `(.L_x_289) ;  /* 0x0000000000289947 */ /* 0x002fec0003800000 */
[----:B------:R-:W-:Y:S02]  /*c820*/  ULDC UR4, c[0x0][0x64c] ;  /* 0x0001930000047ab9 */ /* 0x000fe40000000800 */
[----:B------:R-:W-:-:S05]  /*c830*/  IADD3 R5, P1, R15, UR4, RZ ;  /* 0x000000040f057c10 */ /* 0x000fca000ff3e0ff */
[----:B------:R-:W-:-:S04]  /*c840*/  IMAD.X R23, RZ, RZ, R23, P1 ;  /* 0x000000ffff177224 */ /* 0x000fc800008e0617 */
[----:B------:R-:W-:-:S04]  /*c850*/  IMAD.WIDE.U32 R6, R23, UR8, RZ ;  /* 0x0000000817067c25 */ /* 0x000fc8000f8e00ff */
[----:B------:R-:W-:-:S04]  /*c860*/  IMAD.WIDE.U32 R6, P1, R5, UR9, R6 ;  /* 0x0000000905067c25 */ /* 0x000fc8000f820006 */
[----:B------:R-:W-:-:S04]  /*c870*/  IMAD.WIDE.U32 R4, R5, UR8, RZ ;  /* 0x0000000805047c25 */ /* 0x000fc8000f8e00ff */
[----:B------:R-:W-:Y:S01]  /*c880*/  IMAD.MOV.U32 R4, RZ, RZ, R7 ;  /* 0x000000ffff047224 */ /* 0x000fe200078e0007 */
[----:B------:R-:W-:Y:S01]  /*c890*/  IADD3 RZ, P3, R5, R6, RZ ;  /* 0x0000000605ff7210 */ /* 0x000fe20007f7e0ff */
[----:B------:R-:W-:-:S04]  /*c8a0*/  IMAD.X R5, RZ, RZ, RZ, P1 ;  /* 0x000000ffff057224 */ /* 0x000fc800008e06ff */
[----:B------:R-:W-:-:S08]  /*c8b0*/  IMAD.WIDE.U32.X R4, R23, UR9, R4, P3 ;  /* 0x0000000917047c25 */ /* 0x000fd000098e0404 */
.L_x_289:
[----:B------:R-:W-:Y:S01]  /*c8c0*/  ISETP.NE.AND P1, PT, R2, 0x1, PT ;  /* 0x000000010200780c */ /* 0x000fe20003f25270 */
[----:B------:R-:W-:Y:S01]  /*c8d0*/  ULDC UR4, c[0x0][0x648] ;  /* 0x0001920000047ab9 */ /* 0x000fe20000000800 */
[----:B------:R-:W-:Y:S01]  /*c8e0*/  LOP3.LUT R20, R20, UR17, RZ, 0xc0, !PT ;  /* 0x0000001114147c12 */ /* 0x000fe2000f8ec0ff */
[----:B------:R-:W-:Y:S01]  /*c8f0*/  IMAD.MOV R22, RZ, RZ, -R22 ;  /* 0x000000ffff167224 */ /* 0x000fe200078e0a16 */
[----:B------:R-:W-:Y:S01]  /*c900*/  SHF.R.U64 R5, R4, UR4, R5 ;  /* 0x0000000404057c19 */ /* 0x000fe20008001205 */
[----:B------:R-:W-:Y:S01]  /*c910*/  ULDC UR4, c[0x0][0x638] ;  /* 0x00018e0000047ab9 */ /* 0x000fe20000000800 */
[----:B------:R-:W-:Y:S01]  /*c920*/  LOP3.LUT R6, R9, UR16, RZ, 0xc0, !PT ;  /* 0x0000001009067c12 */ /* 0x000fe2000f8ec0ff */
[----:B------:R-:W-:Y:S02]  /*c930*/  ULDC UR5, c[0x0][0x610] ;  /* 0x0001840000057ab9 */ /* 0x000fe40000000800 */
[----:B------:R-:W-:Y:S02]  /*c940*/  IMAD.MOV R4, RZ, RZ, -R5 ;  /* 0x000000ffff047224 */ /* 0x000fe400078e0a05 */
[----:B------:R-:W-:-:S02]  /*c950*/  IMAD R5, R5, UR18, R20 ;  /* 0x0000001205057c24 */ /* 0x000fc4000f8e0214 */
[----:B0-----:R-:W-:Y:S02]  /*c960*/  @P1 IMAD R14, R21, R22, R12 ;  /* 0x00000016150e1224 */ /* 0x001fe400078e020c */
[----:B------:R-:W-:Y:S01]  /*c970*/  IMAD R15, R4, UR4, R15 ;  /* 0x00000004040f7c24 */ /* 0x000fe2000f8e020f */
[----:B------:R-:W-:Y:S01]  /*c980*/  ULDC UR4, c[0x0][0x600] ;  /* 0x0001800000047ab9 */ /* 0x000fe20000000800 */
[----:B------:R-:W-:Y:S02]  /*c990*/  IMAD R14, R5, UR5, R14 ;  /* 0x00000005050e7c24 */ /* 0x000fe4000f8e020e */
[----:B------:R-:W-:Y:S02]  /*c9a0*/  IMAD R15, R15, UR4, R6 ;  /* 0x000000040f0f7c24 */ /* 0x000fe4000f8e0206 */
[----:B------:R-:W-:-:S03]  /*c9b0*/  IMAD.MOV.U32 R4, RZ, RZ, 0x1 ;  /* 0x00000001ff047424 */ /* 0x000fc600078e00ff */
[----:B------:R-:W-:Y:S02]  /*c9c0*/  SEL R9, R15, R14, !P1 ;  /* 0x0000000e0f097207 */ /* 0x000fe40004800000 */
[----:B------:R-:W-:-:S07]  /*c9d0*/  SEL R7, R14, R15, !P1 ;  /* 0x0000000f0e077207 */ /* 0x000fce0004800000 */
.L_x_287:
[----:B------:R-:W-:Y:S05]  /*c9e0*/  BSYNC B1 ;  /* 0x0000000000017941 */ /* 0x000fea0003800000 */
.L_x_286:
[----:B------:R-:W-:-:S13]  /*c9f0*/  LOP3.LUT P1, RZ, R4, 0xff, RZ, 0xc0, !PT ;  /* 0x000000ff04ff7812 */ /* 0x000fda000782c0ff */
[----:B------:R-:W-:Y:S05]  /*ca00*/  @P1 BRA `(.L_x_290) ;  /* 0xfffffff400481947 */ /* 0x000fea000383ffff */
[----:B------:R-:W-:Y:S05]  /*ca10*/  BSYNC B0 ;  /* 0x0000000000007941 */ /* 0x000fea0003800000 */
.L_x_278:
[----:B------:R-:W-:-:S03]  /*ca20*/  UMOV UR4, 0xffffffff ;  /* 0xffffffff00047882 */ /* 0x000fc60000000000 */
[----:B------:R-:W-:Y:S05]  /*ca30*/  BRA.DIV UR4, `(.L_x_291) ;  /* 0x0000000604147947 */ /* 0x000fea000b800000 */
[----:B------:R-:W-:-:S13]  /*ca40*/  ELECT P6, URZ, PT ;  /* 0x00000000003f782f */ /* 0x000fda00038c0000 */
.L_x_305:
[----:B------:R-:W-:Y:S04]  /*ca50*/  BSSY B0, `(.L_x_292) ;  /* 0x000002b000007945 */ /* 0x000fe80003800000 */
[----:B------:R-:W-:Y:S05]  /*ca60*/  @!P6 BRA `(.L_x_293) ;  /* 0x0000000000a4e947 */ /* 0x000fea0003800000 */
[----:B------:R-:W-:-:S04]  /*ca70*/  LOP3.LUT R19, R19, 0x2, RZ, 0xfc, !PT ;  /* 0x0000000213137812 */ /* 0x000fc800078efcff */
[----:B------:R-:W-:-:S13]  /*ca80*/  ISETP.NE.AND P0, PT, R19, 0x3, PT ;  /* 0x000000031300780c */ /* 0x000fda0003f05270 */
[----:B------:R-:W-:Y:S05]  /*ca90*/  @!P0 BRA `(.L_x_294) ;  /* 0x0000000000048947 */ /* 0x000fea0003800000 */
[----:B------:R-:W-:Y:S01]  /*caa0*/  BPT.TRAP 0x1 ;  /* 0x000000040000795c */ /* 0x000fe20000300000 */
.L_x_294:
[----:B------:R-:W0:Y:S01]  /*cab0*/  S2R R5, SR_CgaCtaId ;  /* 0x0000000000057919 */ /* 0x000e220000008800 */
[----:B------:R-:W-:Y:S02]  /*cac0*/  MOV R2, 0x400 ;  /* 0x0000040000027802 */ /* 0x000fe40000000f00 */
[----:B------:R-:W-:Y:S02]  /*cad0*/  SHF.L.U32 R4, R3, 0x1f, RZ ;  /* 0x0000001f03047819 */ /* 0x000fe400000006ff */
[----:B0-----:R-:W-:-:S05]  /*cae0*/  LEA R5, R5, R2, 0x18 ;  /* 0x0000000205057211 */ /* 0x001fca00078ec0ff */
[----:B------:R-:W-:-:S04]  /*caf0*/  VIADD R5, R5, 0x20 ;  /* 0x0000002005057836 */ /* 0x000fc80000000000 */
[C---:B------:R-:W-:Y:S02]  /*cb00*/  IMAD R7, R0.reuse, 0x8, R5 ;  /* 0x0000000800077824 */ /* 0x040fe400078e0205 */
[----:B------:R-:W-:Y:S02]  /*cb10*/  VIADD R0, R0, 0x1 ;  /* 0x0000000100007836 */ /* 0x000fe40000000000 */
[----:B------:R-:W0:Y:S03]  /*cb20*/  SYNCS.PHASECHK.TRANS64.TRYWAIT P0, [R7+URZ], R4 ;  /* 0x00000004070075a7 */ /* 0x000e26000800017f */
[----:B------:R-:W-:-:S04]  /*cb30*/  ISETP.NE.AND P1, PT, R0, 0x4, PT ;  /* 0x000000040000780c */ /* 0x000fc80003f25270 */
[----:B------:R-:W-:Y:S02]  /*cb40*/  SEL R2, RZ, 0x1, P1 ;  /* 0x00000001ff027807 */ /* 0x000fe40000800000 */
[----:B------:R-:W-:Y:S02]  /*cb50*/  SEL R0, R0, RZ, P1 ;  /* 0x000000ff00007207 */ /* 0x000fe40000800000 */
[----:B------:R-:W-:-:S03]  /*cb60*/  LOP3.LUT R9, R3, R2, RZ, 0x3c, !PT ;  /* 0x0000000203097212 */ /* 0x000fc600078e3cff */
[----:B------:R-:W-:Y:S01]  /*cb70*/  IMAD R6, R0, 0x8, R5 ;  /* 0x0000000800067824 */ /* 0x000fe200078e0205 */
[----:B------:R-:W-:Y:S01]  /*cb80*/  SHF.L.U32 R3, R9, 0x1f, RZ ;  /* 0x0000001f09037819 */ /* 0x000fe200000006ff */
[----:B0-----:R-:W-:Y:S06]  /*cb90*/  @!P0 BRA `(.L_x_295) ;  /* 0x0000000000dc8947 */ /* 0x001fec0003800000 */
.L_x_306:
[----:B------:R-:W1:Y:S01]  /*cba0*/  SYNCS.PHASECHK.TRANS64.TRYWAIT P0, [R6+URZ], R3 ;  /* 0x00000003060075a7 */ /* 0x000e62000800017f */
[----:B------:R-:W-:-:S05]  /*cbb0*/  VIADD R0, R0, 0x1 ;  /* 0x0000000100007836 */ /* 0x000fca0000000000 */
[----:B------:R-:W-:-:S04]  /*cbc0*/  ISETP.NE.AND P1, PT, R0, 0x4, PT ;  /* 0x000000040000780c */ /* 0x000fc80003f25270 */
[----:B------:R-:W-:Y:S02]  /*cbd0*/  SEL R2, RZ, 0x1, P1 ;  /* 0x00000001ff027807 */ /* 0x000fe40000800000 */
[----:B------:R-:W-:Y:S02]  /*cbe0*/  SEL R0, R0, RZ, P1 ;  /* 0x000000ff00007207 */ /* 0x000fe40000800000 */
[----:B------:R-:W-:-:S03]  /*cbf0*/  LOP3.LUT R9, R9, R2, RZ, 0x3c, !PT ;  /* 0x0000000209097212 */ /* 0x000fc600078e3cff */
[----:B0-----:R-:W-:Y:S01]  /*cc00*/  IMAD R7, R0, 0x8, R5 ;  /* 0x0000000800077824 */ /* 0x001fe200078e0205 */
[----:B------:R-:W-:Y:S01]  /*cc10*/  SHF.L.U32 R4, R9, 0x1f, RZ ;  /* 0x0000001f09047819 */ /* 0x000fe200000006ff */
[----:B-1----:R-:W-:Y:S06]  /*cc20*/  @!P0 BRA `(.L_x_296) ;  /* 0x0000000000cc8947 */ /* 0x002fec0003800000 */
.L_x_307:
[----:B------:R-:W1:Y:S01]  /*cc30*/  SYNCS.PHASECHK.TRANS64.TRYWAIT P0, [R7+URZ], R4 ;  /* 0x00000004070075a7 */ /* 0x000e62000800017f */
[----:B------:R-:W-:-:S05]  /*cc40*/  VIADD R0, R0, 0x1 ;  /* 0x0000000100007836 */ /* 0x000fca0000000000 */
[----:B------:R-:W-:-:S04]  /*cc50*/  ISETP.NE.AND P1, PT, R0, 0x4, PT ;  /* 0x000000040000780c */ /* 0x000fc80003f25270 */
[----:B------:R-:W-:Y:S02]  /*cc60*/  SEL R2, RZ, 0x1, P1 ;  /* 0x00000001ff027807 */ /* 0x000fe40000800000 */
[----:B------:R-:W-:Y:S02]  /*cc70*/  SEL R0, R0, RZ, P1 ;  /* 0x000000ff00007207 */ /* 0x000fe40000800000 */
[----:B------:R-:W-:Y:S01]  /*cc80*/  LOP3.LUT R2, R9, R2, RZ, 0x3c, !PT ;  /* 0x0000000209027212 */ /* 0x000fe200078e3cff */
[----:B-1----:R-:W-:Y:S06]  /*cc90*/  @!P0 BRA `(.L_x_297) ;  /* 0x0000000000c48947 */ /* 0x002fec0003800000 */
.L_x_308:
[----:B------:R-:W-:Y:S01]  /*cca0*/  IMAD R5, R0, 0x8, R5 ;  /* 0x0000000800057824 */ /* 0x000fe200078e0205 */
[----:B------:R-:W-:-:S07]  /*ccb0*/  SHF.L.U32 R0, R2, 0x1f, RZ ;  /* 0x0000001f02007819 */ /* 0x000fce00000006ff */
.L_x_298:
[----:B--2---:R2:W3:Y:S02]  /*ccc0*/  SYNCS.PHASECHK.TRANS64.TRYWAIT P0, [R5+URZ], R0 ;  /* 0x00000000050075a7 */ /* 0x0044e4000800017f */
[----:B---3--:R-:W-:Y:S05]  /*ccd0*/  @!P0 NANOSLEEP.SYNCS 0x989680 ;  /* 0x009896800000895d */ /* 0x008fea0003900000 */
[----:B------:R-:W3:Y:S02]  /*cce0*/  @!P0 SYNCS.PHASECHK.TRANS64 P0, [R5+URZ], R0 ;  /* 0x00000000050085a7 */ /* 0x000ee4000800007f */
[----:B---3--:R-:W-:Y:S05]  /*ccf0*/  @!P0 BRA `(.L_x_298) ;  /* 0xfffffffc00f08947 */ /* 0x008fea000383ffff */
.L_x_293:
[----:B------:R-:W-:Y:S05]  /*cd00*/  BSYNC B0 ;  /* 0x0000000000007941 */ /* 0x000fea0003800000 */
.L_x_292:
[----:B------:R-:W-:Y:S05]  /*cd10*/  EXIT ;  /* 0x000000000000794d */ /* 0x000fea0003800000 */
.L_x_17:
[----:B----4-:R4:W0:Y:S02]  /*cd20*/  SYNCS.PHASECHK.TRANS64.TRYWAIT P1, [R3+URZ], R0 ;  /* 0x00000000030075a7 */ /* 0x010824000802017f */
[----:B0-----:R-:W-:Y:S05]  /*cd30*/  @!P1 NANOSLEEP.SYNCS 0x989680 ;  /* 0x009896800000995d */ /* 0x001fea0003900000 */
[----:B------:R-:W0:Y:S02]  /*cd40*/  @!P1 SYNCS.PHASECHK.TRANS64 P1, [R3+URZ], R0 ;  /* 0x00000000030095a7 */ /* 0x000e24000802007f */
[----:B0-----:R-:W-:Y:S05]  /*cd50*/  @!P1 BRA `(.L_x_17) ;  /* 0xfffffffc00f09947 */ /* 0x001fea000383ffff */
[----:B------:R-:W-:Y:S05]  /*cd60*/  BRA `(.L_x_16) ;  /* 0xffffff44003c7947 */ /* 0x000fea000383ffff */
.L_x_22:
[----:B-1----:R1:W3:Y:S02]  /*cd70*/  SYNCS.PHASECHK.TRANS64.TRYWAIT P1, [R5+URZ], R4 ;  /* 0x00000004050075a7 */ /* 0x0022e4000802017f */
[----:B---3--:R-:W-:Y:S05]  /*cd80*/  @!P1 NANOSLEEP.SYNCS 0x989680 ;  /* 0x009896800000995d */ /* 0x008fea0003900000 */
[----:B------:R-:W3:Y:S02]  /*cd90*/  @!P1 SYNCS.PHASECHK.TRANS64 P1, [R5+URZ], R4 ;  /* 0x00000004050095a7 */ /* 0x000ee4000802007f */
[----:B---3--:R-:W-:Y:S05]  /*cda0*/  @!P1 BRA `(.L_x_22) ;  /* 0xfffffffc00f09947 */ /* 0x008fea000383ffff */
[----:B------:R-:W-:Y:S05]  /*cdb0*/  BRA `(.L_x_21) ;  /* 0xffffff6000387947 */ /* 0x000fea000383ffff */
.L_x_279:
[----:B------:R-:W-:Y:S01]  /*cdc0*/  BSSY B1, `(.L_x_299) ;  /* 0x0000006000017945 */ /* 0x000fe20003800000 */
[----:B------:R-:W-:-:S07]  /*cdd0*/  IMAD.MOV.U32 R15, RZ, RZ, -0x1 ;  /* 0xffffffffff0f7424 */ /* 0x000fce00078e00ff */
[----:B------:R-:W-:Y:S05]  /*cde0*/  WARPSYNC.COLLECTIVE R15, `(.L_x_300) ;  /* 0x000000000f0c7348 */ /* 0x000fea0003c00000 */
[----:B------:R-:W-:Y:S02]  /*cdf0*/  ELECT P6, UR62, PT ;  /* 0x00000000003e782f */ /* 0x000fe400038c0000 */
[----:B------:R-:W-:Y:S01]  /*ce00*/  MOV R14, UR62 ;  /* 0x0000003e000e7c02 */ /* 0x000fe20008000f00 */
[----:B------:R-:W-:Y:S10]  /*ce10*/  ENDCOLLECTIVE ;  /* 0x000000000000791b */ /* 0x000ff40003800000 */
.L_x_300:
[----:B------:R-:W-:Y:S05]  /*ce20*/  BSYNC B1 ;  /* 0x0000000000017941 */ /* 0x000fea0003800000 */
.L_x_299:
[----:B------:R-:W-:Y:S05]  /*ce30*/  BRA `(.L_x_301) ;  /* 0xfffffff000487947 */ /* 0x000fea000383ffff */
.L_x_282:
[----:B0-----:R0:W1:Y:S02]  /*ce40*/  SYNCS.PHASECHK.TRANS64.TRYWAIT P1, [R12+URZ+0x20], R7 ;  /* 0x000020070c0075a7 */ /* 0x001064000802017f */
[----:B-1----:R-:W-:Y:S05]  /*ce50*/  @!P1 NANOSLEEP.SYNCS 0x989680 ;  /* 0x009896800000995d */ /* 0x002fea0003900000 */
[----:B------:R-:W1:Y:S02]  /*ce60*/  @!P1 SYNCS.PHASECHK.TRANS64 P1, [R12+URZ+0x20], R7 ;  /* 0x000020070c0095a7 */ /* 0x000e64000802007f */
[----:B-1----:R-:W-:Y:S05]  /*ce70*/  @!P1 BRA `(.L_x_282) ;  /* 0xfffffffc00f09947 */ /* 0x002fea000383ffff */
[----:B------:R-:W-:Y:S05]  /*ce80*/  BRA `(.L_x_302) ;  /* 0xfffffff0007c7947 */ /* 0x000fea000383ffff */
.L_x_291:
[----:B------:R-:W-:Y:S01]  /*ce90*/  BSSY B0, `(.L_x_303) ;  /* 0x0000006000007945 */ /* 0x000fe20003800000 */
[----:B------:R-:W-:-:S07]  /*cea0*/  IMAD.MOV.U32 R15, RZ, RZ, -0x1 ;  /* 0xffffffffff0f7424 */ /* 0x000fce00078e00ff */
[----:B------:R-:W-:Y:S05]  /*ceb0*/  WARPSYNC.COLLECTIVE R15, `(.L_x_304) ;  /* 0x000000000f0c7348 */ /* 0x000fea0003c00000 */
[----:B------:R-:W-:Y:S02]  /*cec0*/  ELECT P6, UR62, PT ;  /* 0x00000000003e782f */ /* 0x000fe400038c0000 */
[----:B------:R-:W-:Y:S01]  /*ced0*/  MOV R14, UR62 ;  /* 0x0000003e000e7c02 */ /* 0x000fe20008000f00 */
[----:B------:R-:W-:Y:S10]  /*cee0*/  ENDCOLLECTIVE ;  /* 0x000000000000791b */ /* 0x000ff40003800000 */
.L_x_304:
[----:B------:R-:W-:Y:S05]  /*cef0*/  BSYNC B0 ;  /* 0x0000000000007941 */ /* 0x000fea0003800000 */
.L_x_303:
[----:B------:R-:W-:Y:S05]  /*cf00*/  BRA `(.L_x_305) ;  /* 0xfffffff800d07947 */ /* 0x000fea000383ffff */
.L_x_295:
[----:B0-----:R0:W1:Y:S02]  /*cf10*/  SYNCS.PHASECHK.TRANS64.TRYWAIT P0, [R7+URZ], R4 ;  /* 0x00000004070075a7 */ /* 0x001064000800017f */
[----:B-1----:R-:W-:Y:S05]  /*cf20*/  @!P0 NANOSLEEP.SYNCS 0x989680 ;  /* 0x009896800000895d */ /* 0x002fea0003900000 */
[----:B------:R-:W1:Y:S02]  /*cf30*/  @!P0 SYNCS.PHASECHK.TRANS64 P0, [R7+URZ], R4 ;  /* 0x00000004070085a7 */ /* 0x000e64000800007f */
[----:B-1----:R-:W-:Y:S05]  /*cf40*/  @!P0 BRA `(.L_x_295) ;  /* 0xfffffffc00f08947 */ /* 0x002fea000383ffff */
[----:B------:R-:W-:Y:S05]  /*cf50*/  BRA `(.L_x_306) ;  /* 0xfffffffc00107947 */ /* 0x000fea000383ffff */
.L_x_296:
[----:B0-----:R0:W1:Y:S02]  /*cf60*/  SYNCS.PHASECHK.TRANS64.TRYWAIT P0, [R6+URZ], R3 ;  /* 0x00000003060075a7 */ /* 0x001064000800017f */
[----:B-1----:R-:W-:Y:S05]  /*cf70*/  @!P0 NANOSLEEP.SYNCS 0x989680 ;  /* 0x009896800000895d */ /* 0x002fea0003900000 */
[----:B------:R-:W1:Y:S02]  /*cf80*/  @!P0 SYNCS.PHASECHK.TRANS64 P0, [R6+URZ], R3 ;  /* 0x00000003060085a7 */ /* 0x000e64000800007f */
[----:B-1----:R-:W-:Y:S05]  /*cf90*/  @!P0 BRA `(.L_x_296) ;  /* 0xfffffffc00f08947 */ /* 0x002fea000383ffff */
[----:B------:R-:W-:Y:S05]  /*cfa0*/  BRA `(.L_x_307) ;  /* 0xfffffffc00207947 */ /* 0x000fea000383ffff */
.L_x_297:
[----:B-1----:R1:W2:Y:S02]  /*cfb0*/  SYNCS.PHASECHK.TRANS64.TRYWAIT P0, [R7+URZ], R4 ;  /* 0x00000004070075a7 */ /* 0x0022a4000800017f */
[----:B--2---:R-:W-:Y:S05]  /*cfc0*/  @!P0 NANOSLEEP.SYNCS 0x989680 ;  /* 0x009896800000895d */ /* 0x004fea0003900000 */
[----:B------:R-:W2:Y:S02]  /*cfd0*/  @!P0 SYNCS.PHASECHK.TRANS64 P0, [R7+URZ], R4 ;  /* 0x00000004070085a7 */ /* 0x000ea4000800007f */
[----:B--2---:R-:W-:Y:S05]  /*cfe0*/  @!P0 BRA `(.L_x_297) ;  /* 0xfffffffc00f08947 */ /* 0x004fea000383ffff */
[----:B------:R-:W-:Y:S05]  /*cff0*/  BRA `(.L_x_308) ;  /* 0xfffffffc00287947 */ /* 0x000fea000383ffff */
.L_x_309:
[----:B------:R-:W-:-:S00]  /*d000*/  BRA `(.L_x_309) ;  /* 0xfffffffc00fc7947 */ /* 0x000fc0000383ffff */
[----:B------:R-:W-:-:S00]  /*d010*/  NOP ;  /* 0x0000000000007918 */ /* 0x000fc00000000000 */
        /* <DEDUP_REMOVED lines=14> */
.L_x_310:


//--------------------- .nv.global.init           --------------------------
	.section	.nv.global.init,"aw",@progbits
.nv.global.init:
	.type		$str$22,@object
	.size		$str$22,($str$23 - $str$22)
$str$22:
        /*0000*/ 	.byte	0x6b, 0x5f, 0x74, 0x69, 0x6c, 0x65, 0x5f, 0x63, 0x6f, 0x75, 0x6e, 0x74, 0x20, 0x3e, 0x3d, 0x20
        /*0010*/ 	.byte	0x31, 0x00
	.type		$str$23,@object
	.size		$str$23,(__unnamed_1 - $str$23)
$str$23:
        /*0012*/ 	.byte	0x2f, 0x74, 0x6d, 0x70, 0x2f, 0x63, 0x75, 0x74, 0x6c, 0x61, 0x73, 0x73, 0x5f, 0x73, 0x77, 0x65
        /*0022*/ 	.byte	0x65, 0x70, 0x5f, 0x73, 0x72, 0x63, 0x2f, 0x69, 0x6e, 0x63, 0x6c, 0x75, 0x64, 0x65, 0x2f, 0x63
        /*0032*/ 	.byte	0x75, 0x74, 0x6c, 0x61, 0x73, 0x73, 0x2f, 0x67, 0x65, 0x6d, 0x6d, 0x2f, 0x63, 0x6f, 0x6c, 0x6c
        /*0042*/ 	.byte	0x65, 0x63, 0x74, 0x69, 0x76, 0x65, 0x2f, 0x73, 0x6d, 0x39, 0x30, 0x5f, 0x6d, 0x6d, 0x61, 0x5f
        /*0052*/ 	.byte	0x74, 0x6d, 0x61, 0x5f, 0x67, 0x6d, 0x6d, 0x61, 0x5f, 0x73, 0x73, 0x5f, 0x77, 0x61, 0x72, 0x70
        /*0062*/ 	.byte	0x73, 0x70, 0x65, 0x63, 0x69, 0x61, 0x6c, 0x69, 0x7a, 0x65, 0x64, 0x2e, 0x68, 0x70, 0x70, 0x00
	.type		__unnamed_1,@object
	.size		__unnamed_1,(.L_0 - __unnamed_1)
__unnamed_1:
        /*0072*/ 	.byte	0x76, 0x6f, 0x69, 0x64, 0x20, 0x63, 0x75, 0x74, 0x6c, 0x61, 0x73, 0x73, 0x3a, 0x3a, 0x67, 0x65
        /* <DEDUP_REMOVED lines=172> */
        /*0b42*/ 	.byte	0x74, 0x79, 0x5d, 0x00
.L_0:


//--------------------- .nv.shared._ZN7cutlass13device_kernelINS_4gemm6kernel13GemmUniversalIN4cute5tupleIJiiiiEEENS1_10collective13CollectiveMmaINS1_34MainloopSm90TmaGmmaWarpSpecializedILi4ENS5_IJNS4_1CILi1EEESB_SB_EEENS1_35KernelTmaWarpSpecializedCooperativeEEENS5_IJNSA_ILi128EEENSA_ILi240EEESF_EEEaNS5_IJlSB_lEEEaSI_NS4_8TiledMMAINS4_8MMA_AtomIJNS4_4SM904GMMA26MMA_64x16x32_S32S8S8_SS_TNEEEENS4_6LayoutINS5_IJNSA_ILi2EEESB_SB_EEENS5_IJSB_NSA_ILi0EEESS_EEEEENS5_IJNS4_10UnderscoreESV_SV_EEEEENS4_13SM90_TMA_LOADENS4_14ComposedLayoutINS4_7SwizzleILi3ELi4ELi3EEENS4_18smem_ptr_flag_bitsILi8EEENSP_INS5_IJNSA_ILi8EEESF_EEENS5_IJSF_SB_EEEEEEEvNS4_8identityESY_S18_vS19_EENS_8epilogue10collective6detail29Sm90TmaWarpSpecializedAdapterINS1C_15DefaultEpilogueIaSI_SI_NS1B_6thread17LinearCombinationIaLi1EiiLNS1G_9ScaleType4KindE0ELNS_15FloatRoundStyleE2EaEENS1_15EpilogueDefaultEEEEEvvEEEEvNT_6ParamsE --------------------------
	.section	.nv.shared._ZN7cutlass13device_kernelINS_4gemm6kernel13GemmUniversalIN4cute5tupleIJiiiiEEENS1_10collective13CollectiveMmaINS1_34MainloopSm90TmaGmmaWarpSpecializedILi4ENS5_IJNS4_1CILi1EEESB_SB_EEENS1_35KernelTmaWarpSpecializedCooperativeEEENS5_IJNSA_ILi128EEENSA_ILi240EEESF_EEEaNS5_IJlSB_lEEEaSI_NS4_8TiledMMAINS4_8MMA_AtomIJNS4_4SM904GMMA26MMA_64x16x32_S32S8S8_SS_TNEEEENS4_6LayoutINS5_IJNSA_ILi2EEESB_SB_EEENS5_IJSB_NSA_ILi0EEESS_EEEEENS5_IJNS4_10UnderscoreESV_SV_EEEEENS4_13SM90_TMA_LOADENS4_14ComposedLayoutINS4_7SwizzleILi3ELi4ELi3EEENS4_18smem_ptr_flag_bitsILi8EEENSP_INS5_IJNSA_ILi8EEESF_EEENS5_IJSF_SB_EEEEEEEvNS4_8identityESY_S18_vS19_EENS_8epilogue10collective6detail29Sm90TmaWarpSpecializedAdapterINS1C_15DefaultEpilogueIaSI_SI_NS1B_6thread17LinearCombinationIaLi1EiiLNS1G_9ScaleType4KindE0ELNS_15FloatRoundStyleE2EaEENS1_15EpilogueDefaultEEEEEvvEEEEvNT_6ParamsE,"aw",@nobits
	.sectionflags	@""
	.align	16
	.zero		1024


//--------------------- .nv.shared.reserved.0     --------------------------
	.section	.nv.shared.reserved.0,"aw",@nobits
	.weak		__nv_reservedSMEM_offset_0_alias
	.size		__nv_reservedSMEM_offset_0_alias, 0, 0
	.other		__nv_reservedSMEM_offset_0_alias,@"STO_CUDA_RESERVED_SHARED STV_DEFAULT"
__nv_reservedSMEM_offset_0_alias:
	.zero		0


//--------------------- .nv.global                --------------------------
	.section	.nv.global,"aw",@nobits
.nv.global:
	.type		_ZN39_INTERNAL_4e93b44c_4_k_cu_3006d225_35884cute1_E,@object
	.size		_ZN39_INTERNAL_4e93b44c_4_k_cu_3006d225_35884cute1_E,(_ZN39_INTERNAL_4e93b44c_4_k_cu_3006d225_35884cuda3std3__45__cpo6cbeginE - _ZN39_INTERNAL_4e93b44c_4_k_cu_3006d225_35884cute1_E)
_ZN39_INTERNAL_4e93b44c_4_k_cu_3006d225_35884cute1_E:
	.zero		1
	.type		_ZN39_INTERNAL_4e93b44c_4_k_cu_3006d225_35884cuda3std3__45__cpo6cbeginE,@object
	.size		_ZN39_INTERNAL_4e93b44c_4_k_cu_3006d225_35884cuda3std3__45__cpo6cbeginE,(_ZN39_INTERNAL_4e93b44c_4_k_cu_3006d225_35884cuda3std3__48in_placeE - _ZN39_INTERNAL_4e93b44c_4_k_cu_3006d225_35884cuda3std3__45__cpo6cbeginE)
_ZN39_INTERNAL_4e93b44c_4_k_cu_3006d225_35884cuda3std3__45__cpo6cbeginE:
	.zero		1
	.type		_ZN39_INTERNAL_4e93b44c_4_k_cu_3006d225_35884cuda3std3__48in_placeE,@object
	.size		_ZN39_INTERNAL_4e93b44c_4_k_cu_3006d225_35884cuda3std3__48in_placeE,(_ZN39_INTERNAL_4e93b44c_4_k_cu_3006d225_35884cuda3std6ranges3__45__cpo9iter_moveE - _ZN39_INTERNAL_4e93b44c_4_k_cu_3006d225_35884cuda3std3__48in_placeE)
_ZN39_INTERNAL_4e93b44c_4_k_cu_3006d225_35884cuda3std3__48in_placeE:
	.zero		1
	.type		_ZN39_INTERNAL_4e93b44c_4_k_cu_3006d225_35884cuda3std6ranges3__45__cpo9iter_moveE,@object
	.size		_ZN39_INTERNAL_4e93b44c_4_k_cu_3006d225_35884cuda3std6ranges3__45__cpo9iter_moveE,(_ZN39_INTERNAL_4e93b44c_4_k_cu_3006d225_35884cuda3std3__45__cpo5beginE - _ZN39_INTERNAL_4e93b44c_4_k_cu_3006d225_35884cuda3std6ranges3__45__cpo9iter_moveE)
_ZN39_INTERNAL_4e93b44c_4_k_cu_3006d225_35884cuda3std6ranges3__45__cpo9iter_moveE:
	.zero		1
	.type		_ZN39_INTERNAL_4e93b44c_4_k_cu_3006d225_35884cuda3std3__45__cpo5beginE,@object
	.size		_ZN39_INTERNAL_4e93b44c_4_k_cu_3006d225_35884cuda3std3__45__cpo5beginE,(_ZN39_INTERNAL_4e93b44c_4_k_cu_3006d225_35884cuda3std3__441_GLOBAL__N__4e93b44c_4_k_cu_3006d225_35886ignoreE - _ZN39_INTERNAL_4e93b44c_4_k_cu_3006d225_35884cuda3std3__45__cpo5beginE)
_ZN39_INTERNAL_4e93b44c_4_k_cu_3006d225_35884cuda3std3__45__cpo5beginE:
	.zero		1
	.type		_ZN39_INTERNAL_4e93b44c_4_k_cu_3006d225_35884cuda3std3__441_GLOBAL__N__4e93b44c_4_k_cu_3006d225_35886ignoreE,@object
	.size		_ZN39_INTERNAL_4e93b44c_4_k_cu_3006d225_35884cuda3std3__441_GLOBAL__N__4e93b44c_4_k_cu_3006d225_35886ignoreE,(_ZN39_INTERNAL_4e93b44c_4_k_cu_3006d225_35884cute7productE - _ZN39_INTERNAL_4e93b44c_4_k_cu_3006d225_35884cuda3std3__441_GLOBAL__N__4e93b44c_4_k_cu_3006d225_35886ignoreE)
_ZN39_INTERNAL_4e93b44c_4_k_cu_3006d225_35884cuda3std3__441_GLOBAL__N__4e93b44c_4_k_cu_3006d225_35886ignoreE:
	.zero		1
	.type		_ZN39_INTERNAL_4e93b44c_4_k_cu_3006d225_35884cute7productE,@object
	.size		_ZN39_INTERNAL_4e93b44c_4_k_cu_3006d225_35884cute7productE,(_ZN39_INTERNAL_4e93b44c_4_k_cu_3006d225_35884cuda3std3__45__cpo3endE - _ZN39_INTERNAL_4e93b44c_4_k_cu_3006d225_35884cute7productE)
_ZN39_INTERNAL_4e93b44c_4_k_cu_3006d225_35884cute7productE:
	.zero		1
	.type		_ZN39_INTERNAL_4e93b44c_4_k_cu_3006d225_35884cuda3std3__45__cpo3endE,@object
	.size		_ZN39_INTERNAL_4e93b44c_4_k_cu_3006d225_35884cuda3std3__45__cpo3endE,(_ZN39_INTERNAL_4e93b44c_4_k_cu_3006d225_35884cuda3std3__419piecewise_constructE - _ZN39_INTERNAL_4e93b44c_4_k_cu_3006d225_35884cuda3std3__45__cpo3endE)
_ZN39_INTERNAL_4e93b44c_4_k_cu_3006d225_35884cuda3std3__45__cpo3endE:
	.zero		1
	.type		_ZN39_INTERNAL_4e93b44c_4_k_cu_3006d225_35884cuda3std3__419piecewise_constructE,@object
	.size		_ZN39_INTERNAL_4e93b44c_4_k_cu_3006d225_35884cuda3std3__419piecewise_constructE,(_ZN39_INTERNAL_4e93b44c_4_k_cu_3006d225_35884cuda3std3__45__cpo4cendE - _ZN39_INTERNAL_4e93b44c_4_k_cu_3006d225_35884cuda3std3__419piecewise_constructE)
_ZN39_INTERNAL_4e93b44c_4_k_cu_3006d225_35884cuda3std3__419piecewise_constructE:
	.zero		1
	.type		_ZN39_INTERNAL_4e93b44c_4_k_cu_3006d225_35884cuda3std3__45__cpo4cendE,@object
	.size		_ZN39_INTERNAL_4e93b44c_4_k_cu_3006d225_35884cuda3std3__45__cpo4cendE,(_ZN39_INTERNAL_4e93b44c_4_k_cu_3006d225_35884cuda3std6ranges3__45__cpo4swapE - _ZN39_INTERNAL_4e93b44c_4_k_cu_3006d225_35884cuda3std3__45__cpo4cendE)
_ZN39_INTERNAL_4e93b44c_4_k_cu_3006d225_35884cuda3std3__45__cpo4cendE:
	.zero		1
	.type		_ZN39_INTERNAL_4e93b44c_4_k_cu_3006d225_35884cuda3std6ranges3__45__cpo4swapE,@object
	.size		_ZN39_INTERNAL_4e93b44c_4_k_cu_3006d225_35884cuda3std6ranges3__45__cpo4swapE,(.L_8 - _ZN39_INTERNAL_4e93b44c_4_k_cu_3006d225_35884cuda3std6ranges3__45__cpo4swapE)
_ZN39_INTERNAL_4e93b44c_4_k_cu_3006d225_35884cuda3std6ranges3__45__cpo4swapE:
	.zero		1
.L_8:


//--------------------- .nv.constant0._ZN7cutlass13device_kernelINS_4gemm6kernel13GemmUniversalIN4cute5tupleIJiiiiEEENS1_10collective13CollectiveMmaINS1_34MainloopSm90TmaGmmaWarpSpecializedILi4ENS5_IJNS4_1CILi1EEESB_SB_EEENS1_35KernelTmaWarpSpecializedCooperativeEEENS5_IJNSA_ILi128EEENSA_ILi240EEESF_EEEaNS5_IJlSB_lEEEaSI_NS4_8TiledMMAINS4_8MMA_AtomIJNS4_4SM904GMMA26MMA_64x16x32_S32S8S8_SS_TNEEEENS4_6LayoutINS5_IJNSA_ILi2EEESB_SB_EEENS5_IJSB_NSA_ILi0EEESS_EEEEENS5_IJNS4_10UnderscoreESV_SV_EEEEENS4_13SM90_TMA_LOADENS4_14ComposedLayoutINS4_7SwizzleILi3ELi4ELi3EEENS4_18smem_ptr_flag_bitsILi8EEENSP_INS5_IJNSA_ILi8EEESF_EEENS5_IJSF_SB_EEEEEEEvNS4_8identityESY_S18_vS19_EENS_8epilogue10collective6detail29Sm90TmaWarpSpecializedAdapterINS1C_15DefaultEpilogueIaSI_SI_NS1B_6thread17LinearCombinationIaLi1EiiLNS1G_9ScaleType4KindE0ELNS_15FloatRoundStyleE2EaEENS1_15EpilogueDefaultEEEEEvvEEEEvNT_6ParamsE --------------------------
	.section	.nv.constant0._ZN7cutlass13device_kernelINS_4gemm6kernel13GemmUniversalIN4cute5tupleIJiiiiEEENS1_10collective13CollectiveMmaINS1_34MainloopSm90TmaGmmaWarpSpecializedILi4ENS5_IJNS4_1CILi1EEESB_SB_EEENS1_35KernelTmaWarpSpecializedCooperativeEEENS5_IJNSA_ILi128EEENSA_ILi240EEESF_EEEaNS5_IJlSB_lEEEaSI_NS4_8TiledMMAINS4_8MMA_AtomIJNS4_4SM904GMMA26MMA_64x16x32_S32S8S8_SS_TNEEEENS4_6LayoutINS5_IJNSA_ILi2EEESB_SB_EEENS5_IJSB_NSA_ILi0EEESS_EEEEENS5_IJNS4_10UnderscoreESV_SV_EEEEENS4_13SM90_TMA_LOADENS4_14ComposedLayoutINS4_7SwizzleILi3ELi4ELi3EEENS4_18smem_ptr_flag_bitsILi8EEENSP_INS5_IJNSA_ILi8EEESF_EEENS5_IJSF_SB_EEEEEEEvNS4_8identityESY_S18_vS19_EENS_8epilogue10collective6detail29Sm90TmaWarpSpecializedAdapterINS1C_15DefaultEpilogueIaSI_SI_NS1B_6thread17LinearCombinationIaLi1EiiLNS1G_9ScaleType4KindE0ELNS_15FloatRoundStyleE2EaEENS1_15EpilogueDefaultEEEEEvvEEEEvNT_6ParamsE,"a",@progbits
	.sectionflags	@""
	.align	4
.nv.constant0._ZN7cutlass13device_kernelINS_4gemm6kernel13GemmUniversalIN4cute5tupleIJiiiiEEENS1_10collective13CollectiveMmaINS1_34MainloopSm90TmaGmmaWarpSpecializedILi4ENS5_IJNS4_1CILi1EEESB_SB_EEENS1_35KernelTmaWarpSpecializedCooperativeEEENS5_IJNSA_ILi128EEENSA_ILi240EEESF_EEEaNS5_IJlSB_lEEEaSI_NS4_8TiledMMAINS4_8MMA_AtomIJNS4_4SM904GMMA26MMA_64x16x32_S32S8S8_SS_TNEEEENS4_6LayoutINS5_IJNSA_ILi2EEESB_SB_EEENS5_IJSB_NSA_ILi0EEESS_EEEEENS5_IJNS4_10UnderscoreESV_SV_EEEEENS4_13SM90_TMA_LOADENS4_14ComposedLayoutINS4_7SwizzleILi3ELi4ELi3EEENS4_18smem_ptr_flag_bitsILi8EEENSP_INS5_IJNSA_ILi8EEESF_EEENS5_IJSF_SB_EEEEEEEvNS4_8identityESY_S18_vS19_EENS_8epilogue10collective6detail29Sm90TmaWarpSpecializedAdapterINS1C_15DefaultEpilogueIaSI_SI_NS1B_6thread17LinearCombinationIaLi1EiiLNS1G_9ScaleType4KindE0ELNS_15FloatRoundStyleE2EaEENS1_15EpilogueDefaultEEEEEvvEEEEvNT_6ParamsE:
	.zero		1664


//--------------------- SYMBOLS --------------------------

	.type		.nv.reservedSmem.offset0,@object
	.size		.nv.reservedSmem.offset0,0x4
	.type		__assertfail,@function
